// auto-generated by cutlass_sweep.gemm — config: {"arch": "sm_90", "cluster_m": 1, "cluster_n": 1, "dtype": "fp16", "dtype_b": "fp16", "layout": "nn", "stages": 6, "tile_k": 64, "tile_m": 128, "tile_n": 128}
#include "cutlass/cutlass.h"
#include "cutlass/gemm/collective/collective_builder.hpp"
#include "cutlass/gemm/device/gemm_universal_adapter.h"
#include "cutlass/gemm/kernel/gemm_universal.hpp"
#include "cutlass/epilogue/collective/collective_builder.hpp"

using ElemA = cutlass::half_t;
using ElemB = cutlass::half_t;
using ElemCD = cutlass::half_t;
using Acc  = float;
using TileShape    = cute::Shape<cute::_128, cute::_128, cute::_64>;
using ClusterShape = cute::Shape<cute::_1, cute::_1, cute::_1>;

using CollectiveEpilogue = typename cutlass::epilogue::collective::CollectiveBuilder<
    cutlass::arch::Sm90, cutlass::arch::OpClassTensorOp,
    TileShape, ClusterShape,
    cutlass::epilogue::collective::EpilogueTileAuto,
    Acc, Acc,
    ElemCD, cutlass::layout::RowMajor, 128 / cutlass::sizeof_bits<ElemCD>::value,
    ElemCD, cutlass::layout::RowMajor, 128 / cutlass::sizeof_bits<ElemCD>::value,
    cutlass::epilogue::collective::EpilogueScheduleAuto
  >::CollectiveOp;

using CollectiveMainloop = typename cutlass::gemm::collective::CollectiveBuilder<
    cutlass::arch::Sm90, cutlass::arch::OpClassTensorOp,
    ElemA, cutlass::layout::RowMajor, 128 / cutlass::sizeof_bits<ElemA>::value,
    ElemB, cutlass::layout::RowMajor, 128 / cutlass::sizeof_bits<ElemB>::value,
    Acc,
    TileShape, ClusterShape,
    cutlass::gemm::collective::StageCount<6>,
    cutlass::gemm::collective::KernelScheduleAuto
  >::CollectiveOp;

using GemmKernel = cutlass::gemm::kernel::GemmUniversal<
    cute::Shape<int,int,int,int>,
    CollectiveMainloop,
    CollectiveEpilogue
>;
using Gemm = cutlass::gemm::device::GemmUniversalAdapter<GemmKernel>;

// Force the device kernel symbol into the cubin without needing a host main.
auto* _anchor = &cutlass::device_kernel<GemmKernel>;


// ===== COMPILED SASS (sm_90a) =====

	.target	sm_90a

	.elftype	@"ET_EXEC"


//--------------------- .note.nv.tkinfo           --------------------------
	.section	.note.nv.tkinfo,"",@"SHT_NOTE"
	.sectionflags	@"SHF_NOTE_NV_TKINFO"
	.tkinfo
        /*0018*/ 	.word	0x00000002
        /*0030*/ 	.string	""
        /*0030*/ 	.string	"ptxas"
        /*0030*/ 	.string	"Cuda compilation tools, release 13.0, V13.0.88"
        /*0030*/ 	.string	"Build cuda_13.0.r13.0/compiler.36424714_0"
        /*0030*/ 	.string	"-arch sm_90a -m 64 "



//--------------------- .note.nv.cuinfo           --------------------------
	.section	.note.nv.cuinfo,"",@"SHT_NOTE"
	.sectionflags	@"SHF_NOTE_NV_CUINFO"
        /*0018*/ 	.short	0x0002
        /*001a*/ 	.short	0x005a
        /*001c*/ 	.short	0x0082
	.zero		2


//--------------------- .nv.info                  --------------------------
	.section	.nv.info,"",@"SHT_CUDA_INFO"
	.align	4


	//----- nvinfo : EIATTR_REGCOUNT
	.align		4
        /*0000*/ 	.byte	0x04, 0x2f
        /*0002*/ 	.short	(.L_15 - .L_14)
	.align		4
.L_14:
        /*0004*/ 	.word	index@(_ZN7cutlass13device_kernelINS_4gemm6kernel13GemmUniversalIN4cute5tupleIJiiiiEEENS1_10collective13CollectiveMmaINS1_34MainloopSm90TmaGmmaWarpSpecializedILi6ENS5_IJNS4_1CILi1EEESB_SB_EEENS1_35KernelTmaWarpSpecializedCooperativeEEENS5_IJNSA_ILi128EEESF_NSA_ILi64EEEEEENS_6half_tENS5_IJlSB_lEEESI_NS5_IJSB_llEEENS4_8TiledMMAINS4_8MMA_AtomIJNS4_4SM904GMMA26MMA_64x128x16_F32F16F16_SSILNSO_5MajorE0ELSQ_1ELNSO_7ScaleInE1ELSR_1EEEEEENS4_6LayoutINS5_IJNSA_ILi2EEESB_SB_EEENS5_IJSB_NSA_ILi0EEESX_EEEEENS5_IJNS4_10UnderscoreES10_S10_EEEEENS4_13SM90_TMA_LOADENS4_14ComposedLayoutINS4_7SwizzleILi3ELi4ELi3EEENS4_18smem_ptr_flag_bitsILi16EEENSU_INS5_IJNSA_ILi8EEESG_EEENS5_IJSG_SB_EEEEEEEvNS4_8identityES13_NS14_IS16_S18_NSU_INS5_IJSG_S19_EEENS5_IJSB_SG_EEEEEEEvS1E_EENS_8epilogue10collective6detail29Sm90TmaWarpSpecializedAdapterINS1L_15DefaultEpilogueISI_SJ_SJ_NS1K_6thread17LinearCombinationISI_Li1EffLNS1P_9ScaleType4KindE0ELNS_15FloatRoundStyleE2ESI_EENS1_15EpilogueDefaultEEEEEvvEEEEvNT_6ParamsE)
        /*0008*/ 	.word	0x000000a8


	//----- nvinfo : EIATTR_FRAME_SIZE
	.align		4
.L_15:
        /*000c*/ 	.byte	0x04, 0x11
        /*000e*/ 	.short	(.L_17 - .L_16)
	.align		4
.L_16:
        /*0010*/ 	.word	index@(_ZN7cutlass13device_kernelINS_4gemm6kernel13GemmUniversalIN4cute5tupleIJiiiiEEENS1_10collective13CollectiveMmaINS1_34MainloopSm90TmaGmmaWarpSpecializedILi6ENS5_IJNS4_1CILi1EEESB_SB_EEENS1_35KernelTmaWarpSpecializedCooperativeEEENS5_IJNSA_ILi128EEESF_NSA_ILi64EEEEEENS_6half_tENS5_IJlSB_lEEESI_NS5_IJSB_llEEENS4_8TiledMMAINS4_8MMA_AtomIJNS4_4SM904GMMA26MMA_64x128x16_F32F16F16_SSILNSO_5MajorE0ELSQ_1ELNSO_7ScaleInE1ELSR_1EEEEEENS4_6LayoutINS5_IJNSA_ILi2EEESB_SB_EEENS5_IJSB_NSA_ILi0EEESX_EEEEENS5_IJNS4_10UnderscoreES10_S10_EEEEENS4_13SM90_TMA_LOADENS4_14ComposedLayoutINS4_7SwizzleILi3ELi4ELi3EEENS4_18smem_ptr_flag_bitsILi16EEENSU_INS5_IJNSA_ILi8EEESG_EEENS5_IJSG_SB_EEEEEEEvNS4_8identityES13_NS14_IS16_S18_NSU_INS5_IJSG_S19_EEENS5_IJSB_SG_EEEEEEEvS1E_EENS_8epilogue10collective6detail29Sm90TmaWarpSpecializedAdapterINS1L_15DefaultEpilogueISI_SJ_SJ_NS1K_6thread17LinearCombinationISI_Li1EffLNS1P_9ScaleType4KindE0ELNS_15FloatRoundStyleE2ESI_EENS1_15EpilogueDefaultEEEEEvvEEEEvNT_6ParamsE)
        /*0014*/ 	.word	0x00000000


	//----- nvinfo : EIATTR_MIN_STACK_SIZE
	.align		4
.L_17:
        /*0018*/ 	.byte	0x04, 0x12
        /*001a*/ 	.short	(.L_19 - .L_18)
	.align		4
.L_18:
        /*001c*/ 	.word	index@(_ZN7cutlass13device_kernelINS_4gemm6kernel13GemmUniversalIN4cute5tupleIJiiiiEEENS1_10collective13CollectiveMmaINS1_34MainloopSm90TmaGmmaWarpSpecializedILi6ENS5_IJNS4_1CILi1EEESB_SB_EEENS1_35KernelTmaWarpSpecializedCooperativeEEENS5_IJNSA_ILi128EEESF_NSA_ILi64EEEEEENS_6half_tENS5_IJlSB_lEEESI_NS5_IJSB_llEEENS4_8TiledMMAINS4_8MMA_AtomIJNS4_4SM904GMMA26MMA_64x128x16_F32F16F16_SSILNSO_5MajorE0ELSQ_1ELNSO_7ScaleInE1ELSR_1EEEEEENS4_6LayoutINS5_IJNSA_ILi2EEESB_SB_EEENS5_IJSB_NSA_ILi0EEESX_EEEEENS5_IJNS4_10UnderscoreES10_S10_EEEEENS4_13SM90_TMA_LOADENS4_14ComposedLayoutINS4_7SwizzleILi3ELi4ELi3EEENS4_18smem_ptr_flag_bitsILi16EEENSU_INS5_IJNSA_ILi8EEESG_EEENS5_IJSG_SB_EEEEEEEvNS4_8identityES13_NS14_IS16_S18_NSU_INS5_IJSG_S19_EEENS5_IJSB_SG_EEEEEEEvS1E_EENS_8epilogue10collective6detail29Sm90TmaWarpSpecializedAdapterINS1L_15DefaultEpilogueISI_SJ_SJ_NS1K_6thread17LinearCombinationISI_Li1EffLNS1P_9ScaleType4KindE0ELNS_15FloatRoundStyleE2ESI_EENS1_15EpilogueDefaultEEEEEvvEEEEvNT_6ParamsE)
        /*0020*/ 	.word	0x00000000
.L_19:


//--------------------- .nv.compat                --------------------------
	.section	.nv.compat,"",@"SHT_CUDA_COMPAT_INFO"
	.align	4
        /*0000*/ 	.byte	0x02, 0x09, 0x01, 0x00, 0x02, 0x02, 0x04, 0x00, 0x02, 0x05, 0x05, 0x00, 0x03, 0x07, 0x01, 0x01
        /*0010*/ 	.byte	0x02, 0x03, 0x01, 0x00, 0x02, 0x06, 0x01, 0x00, 0x04, 0x0b, 0x08, 0x00, 0x00, 0x00, 0x00, 0x00
        /*0020*/ 	.byte	0x00, 0x00, 0x00, 0x00


//--------------------- .nv.info._ZN7cutlass13device_kernelINS_4gemm6kernel13GemmUniversalIN4cute5tupleIJiiiiEEENS1_10collective13CollectiveMmaINS1_34MainloopSm90TmaGmmaWarpSpecializedILi6ENS5_IJNS4_1CILi1EEESB_SB_EEENS1_35KernelTmaWarpSpecializedCooperativeEEENS5_IJNSA_ILi128EEESF_NSA_ILi64EEEEEENS_6half_tENS5_IJlSB_lEEESI_NS5_IJSB_llEEENS4_8TiledMMAINS4_8MMA_AtomIJNS4_4SM904GMMA26MMA_64x128x16_F32F16F16_SSILNSO_5MajorE0ELSQ_1ELNSO_7ScaleInE1ELSR_1EEEEEENS4_6LayoutINS5_IJNSA_ILi2EEESB_SB_EEENS5_IJSB_NSA_ILi0EEESX_EEEEENS5_IJNS4_10UnderscoreES10_S10_EEEEENS4_13SM90_TMA_LOADENS4_14ComposedLayoutINS4_7SwizzleILi3ELi4ELi3EEENS4_18smem_ptr_flag_bitsILi16EEENSU_INS5_IJNSA_ILi8EEESG_EEENS5_IJSG_SB_EEEEEEEvNS4_8identityES13_NS14_IS16_S18_NSU_INS5_IJSG_S19_EEENS5_IJSB_SG_EEEEEEEvS1E_EENS_8epilogue10collective6detail29Sm90TmaWarpSpecializedAdapterINS1L_15DefaultEpilogueISI_SJ_SJ_NS1K_6thread17LinearCombinationISI_Li1EffLNS1P_9ScaleType4KindE0ELNS_15FloatRoundStyleE2ESI_EENS1_15EpilogueDefaultEEEEEvvEEEEvNT_6ParamsE --------------------------
	.section	.nv.info._ZN7cutlass13device_kernelINS_4gemm6kernel13GemmUniversalIN4cute5tupleIJiiiiEEENS1_10collective13CollectiveMmaINS1_34MainloopSm90TmaGmmaWarpSpecializedILi6ENS5_IJNS4_1CILi1EEESB_SB_EEENS1_35KernelTmaWarpSpecializedCooperativeEEENS5_IJNSA_ILi128EEESF_NSA_ILi64EEEEEENS_6half_tENS5_IJlSB_lEEESI_NS5_IJSB_llEEENS4_8TiledMMAINS4_8MMA_AtomIJNS4_4SM904GMMA26MMA_64x128x16_F32F16F16_SSILNSO_5MajorE0ELSQ_1ELNSO_7ScaleInE1ELSR_1EEEEEENS4_6LayoutINS5_IJNSA_ILi2EEESB_SB_EEENS5_IJSB_NSA_ILi0EEESX_EEEEENS5_IJNS4_10UnderscoreES10_S10_EEEEENS4_13SM90_TMA_LOADENS4_14ComposedLayoutINS4_7SwizzleILi3ELi4ELi3EEENS4_18smem_ptr_flag_bitsILi16EEENSU_INS5_IJNSA_ILi8EEESG_EEENS5_IJSG_SB_EEEEEEEvNS4_8identityES13_NS14_IS16_S18_NSU_INS5_IJSG_S19_EEENS5_IJSB_SG_EEEEEEEvS1E_EENS_8epilogue10collective6detail29Sm90TmaWarpSpecializedAdapterINS1L_15DefaultEpilogueISI_SJ_SJ_NS1K_6thread17LinearCombinationISI_Li1EffLNS1P_9ScaleType4KindE0ELNS_15FloatRoundStyleE2ESI_EENS1_15EpilogueDefaultEEEEEvvEEEEvNT_6ParamsE,"",@"SHT_CUDA_INFO"
	.sectionflags	@""
	.align	4


	//----- nvinfo : EIATTR_CUDA_API_VERSION
	.align		4
        /*0000*/ 	.byte	0x04, 0x37
        /*0002*/ 	.short	(.L_21 - .L_20)
.L_20:
        /*0004*/ 	.word	0x00000082


	//----- nvinfo : EIATTR_KPARAM_INFO
	.align		4
.L_21:
        /*0008*/ 	.byte	0x04, 0x17
        /*000a*/ 	.short	(.L_23 - .L_22)
.L_22:
        /*000c*/ 	.word	0x00000000
        /*0010*/ 	.short	0x0000
        /*0012*/ 	.short	0x0070
        /*0014*/ 	.byte	0x00, 0xf0, 0x01, 0x10


	//----- nvinfo : EIATTR_SPARSE_MMA_MASK
	.align		4
.L_23:
        /*0018*/ 	.byte	0x03, 0x50
        /*001a*/ 	.short	0x0000


	//----- nvinfo : EIATTR_MAXREG_COUNT
	.align		4
        /*001c*/ 	.byte	0x03, 0x1b
        /*001e*/ 	.short	0x00a8


	//----- nvinfo : EIATTR_NUM_BARRIERS
	.align		4
        /*0020*/ 	.byte	0x02, 0x4c
        /*0022*/ 	.byte	0x01
	.zero		1


	//----- nvinfo : EIATTR_EXTERNS
	.align		4
        /*0024*/ 	.byte	0x04, 0x0f
        /*0026*/ 	.short	(.L_25 - .L_24)


	//   ....[0]....
	.align		4
.L_24:
        /*0028*/ 	.word	index@(__assertfail)


	//----- nvinfo : EIATTR_MERCURY_ISA_VERSION
	.align		4
.L_25:
        /*002c*/ 	.byte	0x03, 0x5f
        /*002e*/ 	.short	0x0101


	//----- nvinfo : EIATTR_INT_WARP_WIDE_INSTR_OFFSETS
	.align		4
        /*0030*/ 	.byte	0x04, 0x31
        /*0032*/ 	.short	(.L_27 - .L_26)


	//   ....[0]....
.L_26:
        /*0034*/ 	.word	0x00000430


	//   ....[1]....
        /*0038*/ 	.word	0x00000440


	//   ....[2]....
        /*003c*/ 	.word	0x00000500


	//----- nvinfo : EIATTR_COOP_GROUP_MASK_REGIDS
	.align		4
.L_27:
        /*0040*/ 	.byte	0x04, 0x29
        /*0042*/ 	.short	(.L_29 - .L_28)


	//   ....[0]....
.L_28:
        /*0044*/ 	.word	0xffffffff


	//   ....[1]....
        /*0048*/ 	.word	0xffffffff


	//   ....[2]....
        /*004c*/ 	.word	0xffffffff


	//   ....[3]....
        /*0050*/ 	.word	0xffffffff


	//   ....[4]....
        /*0054*/ 	.word	0xffffffff


	//----- nvinfo : EIATTR_COOP_GROUP_INSTR_OFFSETS
	.align		4
.L_29:
        /*0058*/ 	.byte	0x04, 0x28
        /*005a*/ 	.short	(.L_31 - .L_30)


	//   ....[0]....
.L_30:
        /*005c*/ 	.word	0x00000060


	//   ....[1]....
        /*0060*/ 	.word	0x00000070


	//   ....[2]....
        /*0064*/ 	.word	0x00000130


	//   ....[3]....
        /*0068*/ 	.word	0x00000300


	//   ....[4]....
        /*006c*/ 	.word	0x00001200


	//----- nvinfo : EIATTR_REG_RECONFIG
	.align		4
.L_31:
        /*0070*/ 	.byte	0x01, 0x54
	.zero		2


	//----- nvinfo : EIATTR_SYSCALL_OFFSETS
	.align		4
        /*0074*/ 	.byte	0x04, 0x46
        /*0076*/ 	.short	(.L_33 - .L_32)


	//   ....[0]....
.L_32:
        /*0078*/ 	.word	0x000013f0


	//----- nvinfo : EIATTR_MBARRIER_INSTR_OFFSETS
	.align		4
.L_33:
        /*007c*/ 	.byte	0x04, 0x39
        /*007e*/ 	.short	(.L_35 - .L_34)


	//   ....[0]....
.L_34:
        /*0080*/ 	.word	0x00000230
        /*0084*/ 	.word	0x000000ff
        /*0088*/ 	.word	0x00000000
        /*008c*/ 	.short	0x0100
        /*008e*/ 	.byte	0x08
	.zero		1


	//   ....[1]....
        /*0090*/ 	.word	0x00000240
        /*0094*/ 	.word	0x000000ff
        /*0098*/ 	.word	0x00000030
        /*009c*/ 	.short	0x0100
        /*009e*/ 	.byte	0x08
	.zero		1


	//   ....[2]....
        /*00a0*/ 	.word	0x00000250
        /*00a4*/ 	.word	0x000000ff
        /*00a8*/ 	.word	0x00000008
        /*00ac*/ 	.short	0x0100
        /*00ae*/ 	.byte	0x08
	.zero		1


	//   ....[3]....
        /*00b0*/ 	.word	0x00000260
        /*00b4*/ 	.word	0x000000ff
        /*00b8*/ 	.word	0x00000038
        /*00bc*/ 	.short	0x0100
        /*00be*/ 	.byte	0x08
	.zero		1


	//   ....[4]....
        /*00c0*/ 	.word	0x00000270
        /*00c4*/ 	.word	0x000000ff
        /*00c8*/ 	.word	0x00000010
        /*00cc*/ 	.short	0x0100
        /*00ce*/ 	.byte	0x08
	.zero		1


	//   ....[5]....
        /*00d0*/ 	.word	0x00000280
        /*00d4*/ 	.word	0x000000ff
        /*00d8*/ 	.word	0x00000040
        /*00dc*/ 	.short	0x0100
        /*00de*/ 	.byte	0x08
	.zero		1


	//   ....[6]....
        /*00e0*/ 	.word	0x00000290
        /*00e4*/ 	.word	0x000000ff
        /*00e8*/ 	.word	0x00000018
        /*00ec*/ 	.short	0x0100
        /*00ee*/ 	.byte	0x08
	.zero		1


	//   ....[7]....
        /*00f0*/ 	.word	0x000002a0
        /*00f4*/ 	.word	0x000000ff
        /*00f8*/ 	.word	0x00000048
        /*00fc*/ 	.short	0x0100
        /*00fe*/ 	.byte	0x08
	.zero		1


	//   ....[8]....
        /*0100*/ 	.word	0x000002b0
        /*0104*/ 	.word	0x000000ff
        /*0108*/ 	.word	0x00000020
        /*010c*/ 	.short	0x0100
        /*010e*/ 	.byte	0x08
	.zero		1


	//   ....[9]....
        /*0110*/ 	.word	0x000002c0
        /*0114*/ 	.word	0x000000ff
        /*0118*/ 	.word	0x00000050
        /*011c*/ 	.short	0x0100
        /*011e*/ 	.byte	0x08
	.zero		1


	//   ....[10]....
        /*0120*/ 	.word	0x000002d0
        /*0124*/ 	.word	0x000000ff
        /*0128*/ 	.word	0x00000028
        /*012c*/ 	.short	0x0100
        /*012e*/ 	.byte	0x08
	.zero		1


	//   ....[11]....
        /*0130*/ 	.word	0x000002e0
        /*0134*/ 	.word	0x000000ff
        /*0138*/ 	.word	0x00000058
        /*013c*/ 	.short	0x0100
        /*013e*/ 	.byte	0x08
	.zero		1


	//   ....[12]....
        /*0140*/ 	.word	0x00000580
        /*0144*/ 	.word	0x000000ff
        /*0148*/ 	.word	0x00000070
        /*014c*/ 	.short	0x0100
        /*014e*/ 	.byte	0x08
	.zero		1


	//   ....[13]....
        /*0150*/ 	.word	0x00000600
        /*0154*/ 	.word	0x000000ff
        /*0158*/ 	.word	0x00000078
        /*015c*/ 	.short	0x0100
        /*015e*/ 	.byte	0x08
	.zero		1


	//   ....[14]....
        /*0160*/ 	.word	0x00001470
        /*0164*/ 	.word	0x00000003
        /*0168*/ 	.word	0x00000000
        /*016c*/ 	.short	0x010a
        /*016e*/ 	.byte	0x3f
	.zero		1


	//   ....[15]....
        /*0170*/ 	.word	0x000014d0
        /*0174*/ 	.word	0x00000003
        /*0178*/ 	.word	0x00000000
        /*017c*/ 	.short	0x010a
        /*017e*/ 	.byte	0x3f
	.zero		1


	//   ....[16]....
        /*0180*/ 	.word	0x00001820
        /*0184*/ 	.word	0x000000ff
        /*0188*/ 	.word	0x00000000
        /*018c*/ 	.short	0x010a
        /*018e*/ 	.byte	0x07
	.zero		1


	//   ....[17]....
        /*0190*/ 	.word	0x00001860
        /*0194*/ 	.word	0x000000ff
        /*0198*/ 	.word	0x00000000
        /*019c*/ 	.short	0x010a
        /*019e*/ 	.byte	0x07
	.zero		1


	//   ....[18]....
        /*01a0*/ 	.word	0x00001ac0
        /*01a4*/ 	.word	0x000000ff
        /*01a8*/ 	.word	0x00000000
        /*01ac*/ 	.short	0x0101
        /*01ae*/ 	.byte	0x07
	.zero		1


	//   ....[19]....
        /*01b0*/ 	.word	0x00001ca0
        /*01b4*/ 	.word	0x000000ff
        /*01b8*/ 	.word	0x00000000
        /*01bc*/ 	.short	0x0101
        /*01be*/ 	.byte	0x06
	.zero		1


	//   ....[20]....
        /*01c0*/ 	.word	0x00006e80
        /*01c4*/ 	.word	0x0000000e
        /*01c8*/ 	.word	0x00000030
        /*01cc*/ 	.short	0x010a
        /*01ce*/ 	.byte	0x3f
	.zero		1


	//   ....[21]....
        /*01d0*/ 	.word	0x00007250
        /*01d4*/ 	.word	0x00000006
        /*01d8*/ 	.word	0x00000078
        /*01dc*/ 	.short	0x0101
        /*01de*/ 	.byte	0x3f
	.zero		1


	//   ....[22]....
        /*01e0*/ 	.word	0x00007970
        /*01e4*/ 	.word	0x00000007
        /*01e8*/ 	.word	0x00000000
        /*01ec*/ 	.short	0x010a
        /*01ee*/ 	.byte	0x3f
	.zero		1


	//   ....[23]....
        /*01f0*/ 	.word	0x000079f0
        /*01f4*/ 	.word	0x00000009
        /*01f8*/ 	.word	0x00000000
        /*01fc*/ 	.short	0x010a
        /*01fe*/ 	.byte	0x3f
	.zero		1


	//   ....[24]....
        /*0200*/ 	.word	0x00007a80
        /*0204*/ 	.word	0x00000006
        /*0208*/ 	.word	0x00000000
        /*020c*/ 	.short	0x010a
        /*020e*/ 	.byte	0x3f
	.zero		1


	//   ....[25]....
        /*0210*/ 	.word	0x00007b10
        /*0214*/ 	.word	0x00000009
        /*0218*/ 	.word	0x00000000
        /*021c*/ 	.short	0x010a
        /*021e*/ 	.byte	0x3f
	.zero		1


	//   ....[26]....
        /*0220*/ 	.word	0x00007ba0
        /*0224*/ 	.word	0x00000006
        /*0228*/ 	.word	0x00000000
        /*022c*/ 	.short	0x010a
        /*022e*/ 	.byte	0x3f
	.zero		1


	//   ....[27]....
        /*0230*/ 	.word	0x00007c30
        /*0234*/ 	.word	0x00000003
        /*0238*/ 	.word	0x00000000
        /*023c*/ 	.short	0x010a
        /*023e*/ 	.byte	0x3f
	.zero		1


	//   ....[28]....
        /*0240*/ 	.word	0x00007c90
        /*0244*/ 	.word	0x00000003
        /*0248*/ 	.word	0x00000000
        /*024c*/ 	.short	0x010a
        /*024e*/ 	.byte	0x3f
	.zero		1


	//   ....[29]....
        /*0250*/ 	.word	0x00007cf0
        /*0254*/ 	.word	0x00000004
        /*0258*/ 	.word	0x00000000
        /*025c*/ 	.short	0x010a
        /*025e*/ 	.byte	0x3f
	.zero		1


	//   ....[30]....
        /*0260*/ 	.word	0x00007dc0
        /*0264*/ 	.word	0x0000000e
        /*0268*/ 	.word	0x00000030
        /*026c*/ 	.short	0x010a
        /*026e*/ 	.byte	0x3f
	.zero		1


	//   ....[31]....
        /*0270*/ 	.word	0x00007e90
        /*0274*/ 	.word	0x00000007
        /*0278*/ 	.word	0x00000000
        /*027c*/ 	.short	0x010a
        /*027e*/ 	.byte	0x3f
	.zero		1


	//   ....[32]....
        /*0280*/ 	.word	0x00007ee0
        /*0284*/ 	.word	0x00000009
        /*0288*/ 	.word	0x00000000
        /*028c*/ 	.short	0x010a
        /*028e*/ 	.byte	0x3f
	.zero		1


	//   ....[33]....
        /*0290*/ 	.word	0x00007f30
        /*0294*/ 	.word	0x00000006
        /*0298*/ 	.word	0x00000000
        /*029c*/ 	.short	0x010a
        /*029e*/ 	.byte	0x3f
	.zero		1


	//   ....[34]....
        /*02a0*/ 	.word	0x00007f80
        /*02a4*/ 	.word	0x00000009
        /*02a8*/ 	.word	0x00000000
        /*02ac*/ 	.short	0x010a
        /*02ae*/ 	.byte	0x3f
	.zero		1


	//   ....[35]....
        /*02b0*/ 	.word	0x00007fd0
        /*02b4*/ 	.word	0x00000006
        /*02b8*/ 	.word	0x00000000
        /*02bc*/ 	.short	0x010a
        /*02be*/ 	.byte	0x3f
	.zero		1


	//----- nvinfo : EIATTR_NUM_MBARRIERS
	.align		4
.L_35:
        /*02c0*/ 	.byte	0x03, 0x38
        /*02c2*/ 	.short	0x000e


	//----- nvinfo : EIATTR_EXIT_INSTR_OFFSETS
	.align		4
        /*02c4*/ 	.byte	0x04, 0x1c
        /*02c6*/ 	.short	(.L_37 - .L_36)


	//   ....[0]....
.L_36:
        /*02c8*/ 	.word	0x000006a0


	//   ....[1]....
        /*02cc*/ 	.word	0x00000f60


	//   ....[2]....
        /*02d0*/ 	.word	0x00006540


	//   ....[3]....
        /*02d4*/ 	.word	0x00006b70


	//   ....[4]....
        /*02d8*/ 	.word	0x00007c80


	//----- nvinfo : EIATTR_MAX_THREADS
	.align		4
.L_37:
        /*02dc*/ 	.byte	0x04, 0x05
        /*02de*/ 	.short	(.L_39 - .L_38)
.L_38:
        /*02e0*/ 	.word	0x00000180
        /*02e4*/ 	.word	0x00000001
        /*02e8*/ 	.word	0x00000001


	//----- nvinfo : EIATTR_CRS_STACK_SIZE
	.align		4
.L_39:
        /*02ec*/ 	.byte	0x04, 0x1e
        /*02ee*/ 	.short	(.L_41 - .L_40)
.L_40:
        /*02f0*/ 	.word	0x00000000


	//----- nvinfo : EIATTR_CBANK_PARAM_SIZE
	.align		4
.L_41:
        /*02f4*/ 	.byte	0x03, 0x19
        /*02f6*/ 	.short	0x0470


	//----- nvinfo : EIATTR_PARAM_CBANK
	.align		4
        /*02f8*/ 	.byte	0x04, 0x0a
        /*02fa*/ 	.short	(.L_43 - .L_42)
	.align		4
.L_42:
        /*02fc*/ 	.word	index@(.nv.constant0._ZN7cutlass13device_kernelINS_4gemm6kernel13GemmUniversalIN4cute5tupleIJiiiiEEENS1_10collective13CollectiveMmaINS1_34MainloopSm90TmaGmmaWarpSpecializedILi6ENS5_IJNS4_1CILi1EEESB_SB_EEENS1_35KernelTmaWarpSpecializedCooperativeEEENS5_IJNSA_ILi128EEESF_NSA_ILi64EEEEEENS_6half_tENS5_IJlSB_lEEESI_NS5_IJSB_llEEENS4_8TiledMMAINS4_8MMA_AtomIJNS4_4SM904GMMA26MMA_64x128x16_F32F16F16_SSILNSO_5MajorE0ELSQ_1ELNSO_7ScaleInE1ELSR_1EEEEEENS4_6LayoutINS5_IJNSA_ILi2EEESB_SB_EEENS5_IJSB_NSA_ILi0EEESX_EEEEENS5_IJNS4_10UnderscoreES10_S10_EEEEENS4_13SM90_TMA_LOADENS4_14ComposedLayoutINS4_7SwizzleILi3ELi4ELi3EEENS4_18smem_ptr_flag_bitsILi16EEENSU_INS5_IJNSA_ILi8EEESG_EEENS5_IJSG_SB_EEEEEEEvNS4_8identityES13_NS14_IS16_S18_NSU_INS5_IJSG_S19_EEENS5_IJSB_SG_EEEEEEEvS1E_EENS_8epilogue10collective6detail29Sm90TmaWarpSpecializedAdapterINS1L_15DefaultEpilogueISI_SJ_SJ_NS1K_6thread17LinearCombinationISI_Li1EffLNS1P_9ScaleType4KindE0ELNS_15FloatRoundStyleE2ESI_EENS1_15EpilogueDefaultEEEEEvvEEEEvNT_6ParamsE)
        /*0300*/ 	.short	0x0210
        /*0302*/ 	.short	0x0470


	//----- nvinfo : EIATTR_SW_WAR
	.align		4
.L_43:
        /*0304*/ 	.byte	0x04, 0x36
        /*0306*/ 	.short	(.L_45 - .L_44)
.L_44:
        /*0308*/ 	.word	0x00000008
.L_45:


//--------------------- .nv.callgraph             --------------------------
	.section	.nv.callgraph,"",@"SHT_CUDA_CALLGRAPH"
	.align	4
	.sectionentsize	8
	.align		4
        /*0000*/ 	.word	0x00000000
	.align		4
        /*0004*/ 	.word	0xffffffff
	.align		4
        /*0008*/ 	.word	index@(_ZN7cutlass13device_kernelINS_4gemm6kernel13GemmUniversalIN4cute5tupleIJiiiiEEENS1_10collective13CollectiveMmaINS1_34MainloopSm90TmaGmmaWarpSpecializedILi6ENS5_IJNS4_1CILi1EEESB_SB_EEENS1_35KernelTmaWarpSpecializedCooperativeEEENS5_IJNSA_ILi128EEESF_NSA_ILi64EEEEEENS_6half_tENS5_IJlSB_lEEESI_NS5_IJSB_llEEENS4_8TiledMMAINS4_8MMA_AtomIJNS4_4SM904GMMA26MMA_64x128x16_F32F16F16_SSILNSO_5MajorE0ELSQ_1ELNSO_7ScaleInE1ELSR_1EEEEEENS4_6LayoutINS5_IJNSA_ILi2EEESB_SB_EEENS5_IJSB_NSA_ILi0EEESX_EEEEENS5_IJNS4_10UnderscoreES10_S10_EEEEENS4_13SM90_TMA_LOADENS4_14ComposedLayoutINS4_7SwizzleILi3ELi4ELi3EEENS4_18smem_ptr_flag_bitsILi16EEENSU_INS5_IJNSA_ILi8EEESG_EEENS5_IJSG_SB_EEEEEEEvNS4_8identityES13_NS14_IS16_S18_NSU_INS5_IJSG_S19_EEENS5_IJSB_SG_EEEEEEEvS1E_EENS_8epilogue10collective6detail29Sm90TmaWarpSpecializedAdapterINS1L_15DefaultEpilogueISI_SJ_SJ_NS1K_6thread17LinearCombinationISI_Li1EffLNS1P_9ScaleType4KindE0ELNS_15FloatRoundStyleE2ESI_EENS1_15EpilogueDefaultEEEEEvvEEEEvNT_6ParamsE)
	.align		4
        /*000c*/ 	.word	index@(__assertfail)
	.align		4
        /*0010*/ 	.word	0x00000000
	.align		4
        /*0014*/ 	.word	0xfffffffe
	.align		4
        /*0018*/ 	.word	0x00000000
	.align		4
        /*001c*/ 	.word	0xfffffffd
	.align		4
        /*0020*/ 	.word	0x00000000
	.align		4
        /*0024*/ 	.word	0xfffffffc


//--------------------- .nv.constant4             --------------------------
	.section	.nv.constant4,"a",@progbits
	.align	8
	.align		8
.nv.constant4:
        /*0000*/ 	.dword	__assertfail
	.align		8
        /*0008*/ 	.dword	__unnamed_1
	.align		8
        /*0010*/ 	.dword	_ZN40_INTERNAL_dd02c08e_4_k_cu_394cd98f_307184cuda3std3__45__cpo5beginE
	.align		8
        /*0018*/ 	.dword	_ZN40_INTERNAL_dd02c08e_4_k_cu_394cd98f_307184cuda3std3__45__cpo3endE
	.align		8
        /*0020*/ 	.dword	_ZN40_INTERNAL_dd02c08e_4_k_cu_394cd98f_307184cuda3std3__45__cpo6cbeginE
	.align		8
        /*0028*/ 	.dword	_ZN40_INTERNAL_dd02c08e_4_k_cu_394cd98f_307184cuda3std3__45__cpo4cendE
	.align		8
        /*0030*/ 	.dword	_ZN40_INTERNAL_dd02c08e_4_k_cu_394cd98f_307184cuda3std3__442_GLOBAL__N__dd02c08e_4_k_cu_394cd98f_307186ignoreE
	.align		8
        /*0038*/ 	.dword	_ZN40_INTERNAL_dd02c08e_4_k_cu_394cd98f_307184cuda3std3__419piecewise_constructE
	.align		8
        /*0040*/ 	.dword	_ZN40_INTERNAL_dd02c08e_4_k_cu_394cd98f_307184cuda3std3__48in_placeE
	.align		8
        /*0048*/ 	.dword	_ZN40_INTERNAL_dd02c08e_4_k_cu_394cd98f_307184cuda3std6ranges3__45__cpo4swapE
	.align		8
        /*0050*/ 	.dword	_ZN40_INTERNAL_dd02c08e_4_k_cu_394cd98f_307184cuda3std6ranges3__45__cpo9iter_moveE
	.align		8
        /*0058*/ 	.dword	_ZN40_INTERNAL_dd02c08e_4_k_cu_394cd98f_307184cute7productE
	.align		8
        /*0060*/ 	.dword	_ZN40_INTERNAL_dd02c08e_4_k_cu_394cd98f_307184cute1_E
	.align		8
        /*0068*/ 	.dword	$str$22
	.align		8
        /*0070*/ 	.dword	$str$23


//--------------------- .text._ZN7cutlass13device_kernelINS_4gemm6kernel13GemmUniversalIN4cute5tupleIJiiiiEEENS1_10collective13CollectiveMmaINS1_34MainloopSm90TmaGmmaWarpSpecializedILi6ENS5_IJNS4_1CILi1EEESB_SB_EEENS1_35KernelTmaWarpSpecializedCooperativeEEENS5_IJNSA_ILi128EEESF_NSA_ILi64EEEEEENS_6half_tENS5_IJlSB_lEEESI_NS5_IJSB_llEEENS4_8TiledMMAINS4_8MMA_AtomIJNS4_4SM904GMMA26MMA_64x128x16_F32F16F16_SSILNSO_5MajorE0ELSQ_1ELNSO_7ScaleInE1ELSR_1EEEEEENS4_6LayoutINS5_IJNSA_ILi2EEESB_SB_EEENS5_IJSB_NSA_ILi0EEESX_EEEEENS5_IJNS4_10UnderscoreES10_S10_EEEEENS4_13SM90_TMA_LOADENS4_14ComposedLayoutINS4_7SwizzleILi3ELi4ELi3EEENS4_18smem_ptr_flag_bitsILi16EEENSU_INS5_IJNSA_ILi8EEESG_EEENS5_IJSG_SB_EEEEEEEvNS4_8identityES13_NS14_IS16_S18_NSU_INS5_IJSG_S19_EEENS5_IJSB_SG_EEEEEEEvS1E_EENS_8epilogue10collective6detail29Sm90TmaWarpSpecializedAdapterINS1L_15DefaultEpilogueISI_SJ_SJ_NS1K_6thread17LinearCombinationISI_Li1EffLNS1P_9ScaleType4KindE0ELNS_15FloatRoundStyleE2ESI_EENS1_15EpilogueDefaultEEEEEvvEEEEvNT_6ParamsE --------------------------
	.section	.text._ZN7cutlass13device_kernelINS_4gemm6kernel13GemmUniversalIN4cute5tupleIJiiiiEEENS1_10collective13CollectiveMmaINS1_34MainloopSm90TmaGmmaWarpSpecializedILi6ENS5_IJNS4_1CILi1EEESB_SB_EEENS1_35KernelTmaWarpSpecializedCooperativeEEENS5_IJNSA_ILi128EEESF_NSA_ILi64EEEEEENS_6half_tENS5_IJlSB_lEEESI_NS5_IJSB_llEEENS4_8TiledMMAINS4_8MMA_AtomIJNS4_4SM904GMMA26MMA_64x128x16_F32F16F16_SSILNSO_5MajorE0ELSQ_1ELNSO_7ScaleInE1ELSR_1EEEEEENS4_6LayoutINS5_IJNSA_ILi2EEESB_SB_EEENS5_IJSB_NSA_ILi0EEESX_EEEEENS5_IJNS4_10UnderscoreES10_S10_EEEEENS4_13SM90_TMA_LOADENS4_14ComposedLayoutINS4_7SwizzleILi3ELi4ELi3EEENS4_18smem_ptr_flag_bitsILi16EEENSU_INS5_IJNSA_ILi8EEESG_EEENS5_IJSG_SB_EEEEEEEvNS4_8identityES13_NS14_IS16_S18_NSU_INS5_IJSG_S19_EEENS5_IJSB_SG_EEEEEEEvS1E_EENS_8epilogue10collective6detail29Sm90TmaWarpSpecializedAdapterINS1L_15DefaultEpilogueISI_SJ_SJ_NS1K_6thread17LinearCombinationISI_Li1EffLNS1P_9ScaleType4KindE0ELNS_15FloatRoundStyleE2ESI_EENS1_15EpilogueDefaultEEEEEvvEEEEvNT_6ParamsE,"ax",@progbits
	.align	128
.text._ZN7cutlass13device_kernelINS_4gemm6kernel13GemmUniversalIN4cute5tupleIJiiiiEEENS1_10collective13CollectiveMmaINS1_34MainloopSm90TmaGmmaWarpSpecializedILi6ENS5_IJNS4_1CILi1EEESB_SB_EEENS1_35KernelTmaWarpSpecializedCooperativeEEENS5_IJNSA_ILi128EEESF_NSA_ILi64EEEEEENS_6half_tENS5_IJlSB_lEEESI_NS5_IJSB_llEEENS4_8TiledMMAINS4_8MMA_AtomIJNS4_4SM904GMMA26MMA_64x128x16_F32F16F16_SSILNSO_5MajorE0ELSQ_1ELNSO_7ScaleInE1ELSR_1EEEEEENS4_6LayoutINS5_IJNSA_ILi2EEESB_SB_EEENS5_IJSB_NSA_ILi0EEESX_EEEEENS5_IJNS4_10UnderscoreES10_S10_EEEEENS4_13SM90_TMA_LOADENS4_14ComposedLayoutINS4_7SwizzleILi3ELi4ELi3EEENS4_18smem_ptr_flag_bitsILi16EEENSU_INS5_IJNSA_ILi8EEESG_EEENS5_IJSG_SB_EEEEEEEvNS4_8identityES13_NS14_IS16_S18_NSU_INS5_IJSG_S19_EEENS5_IJSB_SG_EEEEEEEvS1E_EENS_8epilogue10collective6detail29Sm90TmaWarpSpecializedAdapterINS1L_15DefaultEpilogueISI_SJ_SJ_NS1K_6thread17LinearCombinationISI_Li1EffLNS1P_9ScaleType4KindE0ELNS_15FloatRoundStyleE2ESI_EENS1_15EpilogueDefaultEEEEEvvEEEEvNT_6ParamsE:
        .type           _ZN7cutlass13device_kernelINS_4gemm6kernel13GemmUniversalIN4cute5tupleIJiiiiEEENS1_10collective13CollectiveMmaINS1_34MainloopSm90TmaGmmaWarpSpecializedILi6ENS5_IJNS4_1CILi1EEESB_SB_EEENS1_35KernelTmaWarpSpecializedCooperativeEEENS5_IJNSA_ILi128EEESF_NSA_ILi64EEEEEENS_6half_tENS5_IJlSB_lEEESI_NS5_IJSB_llEEENS4_8TiledMMAINS4_8MMA_AtomIJNS4_4SM904GMMA26MMA_64x128x16_F32F16F16_SSILNSO_5MajorE0ELSQ_1ELNSO_7ScaleInE1ELSR_1EEEEEENS4_6LayoutINS5_IJNSA_ILi2EEESB_SB_EEENS5_IJSB_NSA_ILi0EEESX_EEEEENS5_IJNS4_10UnderscoreES10_S10_EEEEENS4_13SM90_TMA_LOADENS4_14ComposedLayoutINS4_7SwizzleILi3ELi4ELi3EEENS4_18smem_ptr_flag_bitsILi16EEENSU_INS5_IJNSA_ILi8EEESG_EEENS5_IJSG_SB_EEEEEEEvNS4_8identityES13_NS14_IS16_S18_NSU_INS5_IJSG_S19_EEENS5_IJSB_SG_EEEEEEEvS1E_EENS_8epilogue10collective6detail29Sm90TmaWarpSpecializedAdapterINS1L_15DefaultEpilogueISI_SJ_SJ_NS1K_6thread17LinearCombinationISI_Li1EffLNS1P_9ScaleType4KindE0ELNS_15FloatRoundStyleE2ESI_EENS1_15EpilogueDefaultEEEEEvvEEEEvNT_6ParamsE,@function
        .size           _ZN7cutlass13device_kernelINS_4gemm6kernel13GemmUniversalIN4cute5tupleIJiiiiEEENS1_10collective13CollectiveMmaINS1_34MainloopSm90TmaGmmaWarpSpecializedILi6ENS5_IJNS4_1CILi1EEESB_SB_EEENS1_35KernelTmaWarpSpecializedCooperativeEEENS5_IJNSA_ILi128EEESF_NSA_ILi64EEEEEENS_6half_tENS5_IJlSB_lEEESI_NS5_IJSB_llEEENS4_8TiledMMAINS4_8MMA_AtomIJNS4_4SM904GMMA26MMA_64x128x16_F32F16F16_SSILNSO_5MajorE0ELSQ_1ELNSO_7ScaleInE1ELSR_1EEEEEENS4_6LayoutINS5_IJNSA_ILi2EEESB_SB_EEENS5_IJSB_NSA_ILi0EEESX_EEEEENS5_IJNS4_10UnderscoreES10_S10_EEEEENS4_13SM90_TMA_LOADENS4_14ComposedLayoutINS4_7SwizzleILi3ELi4ELi3EEENS4_18smem_ptr_flag_bitsILi16EEENSU_INS5_IJNSA_ILi8EEESG_EEENS5_IJSG_SB_EEEEEEEvNS4_8identityES13_NS14_IS16_S18_NSU_INS5_IJSG_S19_EEENS5_IJSB_SG_EEEEEEEvS1E_EENS_8epilogue10collective6detail29Sm90TmaWarpSpecializedAdapterINS1L_15DefaultEpilogueISI_SJ_SJ_NS1K_6thread17LinearCombinationISI_Li1EffLNS1P_9ScaleType4KindE0ELNS_15FloatRoundStyleE2ESI_EENS1_15EpilogueDefaultEEEEEvvEEEEvNT_6ParamsE,(.L_x_198 - _ZN7cutlass13device_kernelINS_4gemm6kernel13GemmUniversalIN4cute5tupleIJiiiiEEENS1_10collective13CollectiveMmaINS1_34MainloopSm90TmaGmmaWarpSpecializedILi6ENS5_IJNS4_1CILi1EEESB_SB_EEENS1_35KernelTmaWarpSpecializedCooperativeEEENS5_IJNSA_ILi128EEESF_NSA_ILi64EEEEEENS_6half_tENS5_IJlSB_lEEESI_NS5_IJSB_llEEENS4_8TiledMMAINS4_8MMA_AtomIJNS4_4SM904GMMA26MMA_64x128x16_F32F16F16_SSILNSO_5MajorE0ELSQ_1ELNSO_7ScaleInE1ELSR_1EEEEEENS4_6LayoutINS5_IJNSA_ILi2EEESB_SB_EEENS5_IJSB_NSA_ILi0EEESX_EEEEENS5_IJNS4_10UnderscoreES10_S10_EEEEENS4_13SM90_TMA_LOADENS4_14ComposedLayoutINS4_7SwizzleILi3ELi4ELi3EEENS4_18smem_ptr_flag_bitsILi16EEENSU_INS5_IJNSA_ILi8EEESG_EEENS5_IJSG_SB_EEEEEEEvNS4_8identityES13_NS14_IS16_S18_NSU_INS5_IJSG_S19_EEENS5_IJSB_SG_EEEEEEEvS1E_EENS_8epilogue10collective6detail29Sm90TmaWarpSpecializedAdapterINS1L_15DefaultEpilogueISI_SJ_SJ_NS1K_6thread17LinearCombinationISI_Li1EffLNS1P_9ScaleType4KindE0ELNS_15FloatRoundStyleE2ESI_EENS1_15EpilogueDefaultEEEEEvvEEEEvNT_6ParamsE)
        .other          _ZN7cutlass13device_kernelINS_4gemm6kernel13GemmUniversalIN4cute5tupleIJiiiiEEENS1_10collective13CollectiveMmaINS1_34MainloopSm90TmaGmmaWarpSpecializedILi6ENS5_IJNS4_1CILi1EEESB_SB_EEENS1_35KernelTmaWarpSpecializedCooperativeEEENS5_IJNSA_ILi128EEESF_NSA_ILi64EEEEEENS_6half_tENS5_IJlSB_lEEESI_NS5_IJSB_llEEENS4_8TiledMMAINS4_8MMA_AtomIJNS4_4SM904GMMA26MMA_64x128x16_F32F16F16_SSILNSO_5MajorE0ELSQ_1ELNSO_7ScaleInE1ELSR_1EEEEEENS4_6LayoutINS5_IJNSA_ILi2EEESB_SB_EEENS5_IJSB_NSA_ILi0EEESX_EEEEENS5_IJNS4_10UnderscoreES10_S10_EEEEENS4_13SM90_TMA_LOADENS4_14ComposedLayoutINS4_7SwizzleILi3ELi4ELi3EEENS4_18smem_ptr_flag_bitsILi16EEENSU_INS5_IJNSA_ILi8EEESG_EEENS5_IJSG_SB_EEEEEEEvNS4_8identityES13_NS14_IS16_S18_NSU_INS5_IJSG_S19_EEENS5_IJSB_SG_EEEEEEEvS1E_EENS_8epilogue10collective6detail29Sm90TmaWarpSpecializedAdapterINS1L_15DefaultEpilogueISI_SJ_SJ_NS1K_6thread17LinearCombinationISI_Li1EffLNS1P_9ScaleType4KindE0ELNS_15FloatRoundStyleE2ESI_EENS1_15EpilogueDefaultEEEEEvvEEEEvNT_6ParamsE,@"STO_CUDA_ENTRY STV_DEFAULT"
_ZN7cutlass13device_kernelINS_4gemm6kernel13GemmUniversalIN4cute5tupleIJiiiiEEENS1_10collective13CollectiveMmaINS1_34MainloopSm90TmaGmmaWarpSpecializedILi6ENS5_IJNS4_1CILi1EEESB_SB_EEENS1_35KernelTmaWarpSpecializedCooperativeEEENS5_IJNSA_ILi128EEESF_NSA_ILi64EEEEEENS_6half_tENS5_IJlSB_lEEESI_NS5_IJSB_llEEENS4_8TiledMMAINS4_8MMA_AtomIJNS4_4SM904GMMA26MMA_64x128x16_F32F16F16_SSILNSO_5MajorE0ELSQ_1ELNSO_7ScaleInE1ELSR_1EEEEEENS4_6LayoutINS5_IJNSA_ILi2EEESB_SB_EEENS5_IJSB_NSA_ILi0EEESX_EEEEENS5_IJNS4_10UnderscoreES10_S10_EEEEENS4_13SM90_TMA_LOADENS4_14ComposedLayoutINS4_7SwizzleILi3ELi4ELi3EEENS4_18smem_ptr_flag_bitsILi16EEENSU_INS5_IJNSA_ILi8EEESG_EEENS5_IJSG_SB_EEEEEEEvNS4_8identityES13_NS14_IS16_S18_NSU_INS5_IJSG_S19_EEENS5_IJSB_SG_EEEEEEEvS1E_EENS_8epilogue10collective6detail29Sm90TmaWarpSpecializedAdapterINS1L_15DefaultEpilogueISI_SJ_SJ_NS1K_6thread17LinearCombinationISI_Li1EffLNS1P_9ScaleType4KindE0ELNS_15FloatRoundStyleE2ESI_EENS1_15EpilogueDefaultEEEEEvvEEEEvNT_6ParamsE:
[----:B------:R-:W0:Y:S01]  /*0000*/  LDC R1, c[0x0][0x28] ;  /* 0x00000a00ff017b82 */ /* 0x000e220000000800 */
[----:B------:R-:W1:Y:S01]  /*0010*/  S2R R3, SR_TID.X ;  /* 0x0000000000037919 */ /* 0x000e620000002100 */
[----:B------:R-:W-:Y:S01]  /*0020*/  ELECT P0, URZ, PT ;  /* 0x00000000003f782f */ /* 0x000fe20003800000 */
[----:B------:R-:W-:Y:S01]  /*0030*/  BSSY B0, `(.L_x_0) ;  /* 0x000000f000007945 */ /* 0x000fe20003800000 */
[--C-:B-1----:R-:W-:Y:S02]  /*0040*/  SHF.R.U32.HI R0, RZ, 0x5, R3.reuse ;  /* 0x00000005ff007819 */ /* 0x102fe40000011603 */
[----:B------:R-:W-:-:S03]  /*0050*/  SHF.R.U32.HI R14, RZ, 0x7, R3 ;  /* 0x00000007ff0e7819 */ /* 0x000fc60000011603 */
[----:B------:R-:W1:Y:S04]  /*0060*/  SHFL.IDX PT, R4, R0, RZ, 0x1f ;  /* 0x00001fff00047589 */ /* 0x000e6800000e0000 */
[----:B------:R2:W3:Y:S01]  /*0070*/  SHFL.IDX PT, R10, R14, RZ, 0x1f ;  /* 0x00001fff0e0a7589 */ /* 0x0004e200000e0000 */
[----:B-1----:R-:W-:-:S13]  /*0080*/  ISETP.NE.OR P0, PT, R4, RZ, !P0 ;  /* 0x000000ff0400720c */ /* 0x002fda0004705670 */
[----:B0-23--:R-:W-:Y:S05]  /*0090*/  @P0 BRA `(.L_x_1) ;  /* 0x0000000000200947 */ /* 0x00dfea0003800000 */
[----:B------:R-:W-:Y:S02]  /*00a0*/  ULDC.64 UR4, c[0x0][0x198] ;  /* 0x0000660000047ab9 */ /* 0x000fe40000000a00 */
[----:B------:R-:W-:Y:S02]  /*00b0*/  UIADD3 UR6, UP0, UR4, 0xf0, URZ ;  /* 0x000000f004067890 */ /* 0x000fe4000ff1e03f */
[----:B------:R-:W-:Y:S02]  /*00c0*/  UIADD3 UR4, UP1, UR4, 0x1f0, URZ ;  /* 0x000001f004047890 */ /* 0x000fe4000ff3e03f */
[----:B------:R-:W-:Y:S02]  /*00d0*/  UIADD3.X UR7, URZ, UR5, URZ, UP0, !UPT ;  /* 0x000000053f077290 */ /* 0x000fe400087fe43f */
[----:B------:R-:W-:-:S07]  /*00e0*/  UIADD3.X UR5, URZ, UR5, URZ, UP1, !UPT ;  /* 0x000000053f057290 */ /* 0x000fce0008ffe43f */
[----:B------:R0:W-:Y:S02]  /*00f0*/  UTMACCTL.PF [UR6] ;  /* 0x00000000060079b9 */ /* 0x0001e40008040000 */
[----:B------:R0:W-:Y:S02]  /*0100*/  UTMACCTL.PF [UR4] ;  /* 0x00000000040079b9 */ /* 0x0001e40008040000 */
[----:B0-----:R-:W-:Y:S01]  /*0110*/  NOP ;  /* 0x0000000000007918 */ /* 0x001fe20000000000 */
.L_x_1:
[----:B------:R-:W-:Y:S05]  /*0120*/  BSYNC B0 ;  /* 0x0000000000007941 */ /* 0x000fea0003800000 */
.L_x_0:
[----:B------:R-:W0:Y:S02]  /*0130*/  SHFL.IDX PT, R2, R0, RZ, 0x1f ;  /* 0x00001fff00027589 */ /* 0x000e2400000e0000 */
[----:B0-----:R-:W-:-:S13]  /*0140*/  ISETP.NE.AND P0, PT, R2, RZ, PT ;  /* 0x000000ff0200720c */ /* 0x001fda0003f05270 */
[----:B------:R-:W-:Y:S05]  /*0150*/  @P0 BRA `(.L_x_2) ;  /* 0x0000000000680947 */ /* 0x000fea0003800000 */
[----:B------:R-:W0:Y:S01]  /*0160*/  S2UR UR8, SR_CgaCtaId ;  /* 0x00000000000879c3 */ /* 0x000e220000008800 */
[----:B------:R-:W-:Y:S01]  /*0170*/  UMOV UR4, 0x400 ;  /* 0x0000040000047882 */ /* 0x000fe20000000000 */
[----:B------:R-:W-:Y:S01]  /*0180*/  UMOV UR5, 0x1 ;  /* 0x0000000100057882 */ /* 0x000fe20000000000 */
[----:B------:R-:W-:Y:S01]  /*0190*/  UMOV UR6, 0x100 ;  /* 0x0000010000067882 */ /* 0x000fe20000000000 */
[----:B------:R-:W-:Y:S01]  /*01a0*/  ELECT P0, URZ, PT ;  /* 0x00000000003f782f */ /* 0x000fe20003800000 */
[----:B------:R-:W-:-:S04]  /*01b0*/  UIADD3 UR6, -UR6, 0x100000, URZ ;  /* 0x0010000006067890 */ /* 0x000fc8000fffe13f */
[----:B------:R-:W-:Y:S02]  /*01c0*/  USHF.L.U32 UR7, UR6, 0xb, URZ ;  /* 0x0000000b06077899 */ /* 0x000fe4000800063f */
[----:B------:R-:W-:Y:S02]  /*01d0*/  USHF.L.U32 UR6, UR6, 0x1, URZ ;  /* 0x0000000106067899 */ /* 0x000fe4000800063f */
[----:B0-----:R-:W-:Y:S02]  /*01e0*/  ULEA UR8, UR8, UR4, 0x18 ;  /* 0x0000000408087291 */ /* 0x001fe4000f8ec03f */
[----:B------:R-:W-:-:S04]  /*01f0*/  UIADD3 UR4, -UR5, 0x100000, URZ ;  /* 0x0010000005047890 */ /* 0x000fc8000fffe13f */
[----:B------:R-:W-:Y:S02]  /*0200*/  USHF.L.U32 UR5, UR4, 0xb, URZ ;  /* 0x0000000b04057899 */ /* 0x000fe4000800063f */
[----:B------:R-:W-:Y:S01]  /*0210*/  USHF.L.U32 UR4, UR4, 0x1, URZ ;  /* 0x0000000104047899 */ /* 0x000fe2000800063f */
[----:B------:R-:W0:Y:S11]  /*0220*/  FENCE.VIEW.ASYNC.S ;  /* 0x00000000000073c6 */ /* 0x000e360000000000 */
[----:B0-----:R0:W1:Y:S01]  /*0230*/  SYNCS.EXCH.64 URZ, [UR8], UR4 ;  /* 0x00000004083f75b2 */ /* 0x0010620008000100 */
[----:B------:R0:W2:Y:S01]  /*0240*/  SYNCS.EXCH.64 URZ, [UR8+0x30], UR6 ;  /* 0x00003006083f75b2 */ /* 0x0000a20008000100 */
[----:B------:R0:W3:Y:S01]  /*0250*/  SYNCS.EXCH.64 URZ, [UR8+0x8], UR4 ;  /* 0x00000804083f75b2 */ /* 0x0000e20008000100 */
[----:B------:R0:W4:Y:S01]  /*0260*/  SYNCS.EXCH.64 URZ, [UR8+0x38], UR6 ;  /* 0x00003806083f75b2 */ /* 0x0001220008000100 */
[----:B------:R0:W0:Y:S01]  /*0270*/  SYNCS.EXCH.64 URZ, [UR8+0x10], UR4 ;  /* 0x00001004083f75b2 */ /* 0x0000220008000100 */
[----:B------:R0:W0:Y:S01]  /*0280*/  SYNCS.EXCH.64 URZ, [UR8+0x40], UR6 ;  /* 0x00004006083f75b2 */ /* 0x0000220008000100 */
[----:B------:R0:W0:Y:S01]  /*0290*/  SYNCS.EXCH.64 URZ, [UR8+0x18], UR4 ;  /* 0x00001804083f75b2 */ /* 0x0000220008000100 */
[----:B------:R0:W0:Y:S01]  /*02a0*/  SYNCS.EXCH.64 URZ, [UR8+0x48], UR6 ;  /* 0x00004806083f75b2 */ /* 0x0000220008000100 */
[----:B------:R0:W0:Y:S01]  /*02b0*/  SYNCS.EXCH.64 URZ, [UR8+0x20], UR4 ;  /* 0x00002004083f75b2 */ /* 0x0000220008000100 */
[----:B------:R0:W0:Y:S01]  /*02c0*/  SYNCS.EXCH.64 URZ, [UR8+0x50], UR6 ;  /* 0x00005006083f75b2 */ /* 0x0000220008000100 */
[----:B------:R0:W0:Y:S01]  /*02d0*/  SYNCS.EXCH.64 URZ, [UR8+0x28], UR4 ;  /* 0x00002804083f75b2 */ /* 0x0000220008000100 */
[----:B------:R0:W0:Y:S01]  /*02e0*/  SYNCS.EXCH.64 URZ, [UR8+0x58], UR6 ;  /* 0x00005806083f75b2 */ /* 0x0000220008000100 */
[----:B------:R-:W-:Y:S01]  /*02f0*/  NOP ;  /* 0x0000000000007918 */ /* 0x000fe20000000000 */
.L_x_2:
[----:B------:R-:W5:Y:S01]  /*0300*/  SHFL.IDX PT, R0, R0, RZ, 0x1f ;  /* 0x00001fff00007589 */ /* 0x000f6200000e0000 */
[----:B------:R-:W-:Y:S01]  /*0310*/  ELECT P0, URZ, PT ;  /* 0x00000000003f782f */ /* 0x000fe20003800000 */
[----:B------:R-:W1:Y:S01]  /*0320*/  LDC R2, c[0x0][0x65c] ;  /* 0x00019700ff027b82 */ /* 0x000e620000000800 */
[----:B------:R-:W-:Y:S01]  /*0330*/  SHF.R.S32.HI R7, RZ, 0x1f, R4 ;  /* 0x0000001fff077819 */ /* 0x000fe20000011404 */
[----:B------:R-:W2:Y:S01]  /*0340*/  S2R R5, SR_CTAID.Y ;  /* 0x0000000000057919 */ /* 0x000ea20000002600 */
[----:B0-----:R-:W-:Y:S01]  /*0350*/  UMOV UR4, 0x20 ;  /* 0x0000002000047882 */ /* 0x001fe20000000000 */
[----:B------:R-:W-:Y:S01]  /*0360*/  NOP ;  /* 0x0000000000007918 */ /* 0x000fe20000000000 */
[----:B------:R-:W-:Y:S01]  /*0370*/  LEA.HI R7, R7, R4, RZ, 0x2 ;  /* 0x0000000407077211 */ /* 0x000fe200078f10ff */
[----:B------:R-:W0:Y:S01]  /*0380*/  S2R R6, SR_CTAID.X ;  /* 0x0000000000067919 */ /* 0x000e220000002500 */
[----:B------:R-:W-:Y:S01]  /*0390*/  ISETP.NE.AND P2, PT, R10, RZ, PT ;  /* 0x000000ff0a00720c */ /* 0x000fe20003f45270 */
[----:B------:R-:W-:Y:S01]  /*03a0*/  NOP ;  /* 0x0000000000007918 */ /* 0x000fe20000000000 */
[----:B------:R-:W-:-:S02]  /*03b0*/  LOP3.LUT R7, R7, 0xfffffffc, RZ, 0xc0, !PT ;  /* 0xfffffffc07077812 */ /* 0x000fc400078ec0ff */
[----:B-----5:R-:W-:Y:S02]  /*03c0*/  ISETP.NE.OR P0, PT, R0, RZ, !P0 ;  /* 0x000000ff0000720c */ /* 0x020fe40004705670 */
[----:B-1----:R-:W-:-:S04]  /*03d0*/  ISETP.NE.AND P3, PT, R2, 0x1, PT ;  /* 0x000000010200780c */ /* 0x002fc80003f65270 */
[----:B------:R-:W-:Y:S01]  /*03e0*/  P2R R0, PR, RZ, 0x8 ;  /* 0x00000008ff007803 */ /* 0x000fe20000000000 */
[----:B------:R-:W-:Y:S01]  /*03f0*/  IMAD.IADD R0, R4, 0x1, -R7 ;  /* 0x0000000104007824 */ /* 0x000fe200078e0a07 */
[----:B------:R-:W-:Y:S01]  /*0400*/  LOP3.LUT R4, R3, 0x7f, RZ, 0xc0, !PT ;  /* 0x0000007f03047812 */ /* 0x000fe200078ec0ff */
[----:B------:R-:W-:-:S03]  /*0410*/  IMAD.MOV.U32 R7, RZ, RZ, RZ ;  /* 0x000000ffff077224 */ /* 0x000fc600078e00ff */
[----:B------:R-:W-:Y:S01]  /*0420*/  ISETP.NE.AND P1, PT, R0, 0x3, PT ;  /* 0x000000030000780c */ /* 0x000fe20003f25270 */
[----:B------:R-:W-:Y:S01]  /*0430*/  VOTEU.ALL UP0, P0 ;  /* 0x00000000003f7886 */ /* 0x000fe20000000000 */
[----:B------:R-:W-:Y:S01]  /*0440*/  VOTEU.ALL UP1, P0 ;  /* 0x00000000003f7886 */ /* 0x000fe20000020000 */
[----:B------:R-:W0:Y:S01]  /*0450*/  @P3 LDC R17, c[0x0][0x10] ;  /* 0x00000400ff113b82 */ /* 0x000e220000000800 */
[----:B--2---:R-:W-:Y:S02]  /*0460*/  @P3 IMAD.MOV.U32 R8, RZ, RZ, R5 ;  /* 0x000000ffff083224 */ /* 0x004fe400078e0005 */
[----:B------:R-:W-:Y:S01]  /*0470*/  @!UP0 UMOV UR6, 0x400 ;  /* 0x0000040000068882 */ /* 0x000fe20000000000 */
[----:B------:R-:W-:-:S04]  /*0480*/  @!UP0 UIADD3 UR4, -UR4, 0x100000, URZ ;  /* 0x0010000004048890 */ /* 0x000fc8000fffe13f */
[----:B------:R-:W-:Y:S02]  /*0490*/  @!UP0 USHF.L.U32 UR5, UR4, 0xb, URZ ;  /* 0x0000000b04058899 */ /* 0x000fe4000800063f */
[----:B------:R-:W-:Y:S01]  /*04a0*/  @!UP0 USHF.L.U32 UR4, UR4, 0x1, URZ ;  /* 0x0000000104048899 */ /* 0x000fe2000800063f */
[----:B------:R-:W-:Y:S01]  /*04b0*/  @P3 IMAD.MOV.U32 R9, RZ, RZ, RZ ;  /* 0x000000ffff093224 */ /* 0x000fe200078e00ff */
[----:B------:R-:W1:Y:S08]  /*04c0*/  @!UP0 S2UR UR7, SR_CgaCtaId ;  /* 0x00000000000789c3 */ /* 0x000e700000008800 */
[----:B------:R-:W2:Y:S01]  /*04d0*/  @!P3 LDC R11, c[0x0][0xc] ;  /* 0x00000300ff0bbb82 */ /* 0x000ea20000000800 */
[----:B0-----:R-:W-:Y:S01]  /*04e0*/  @P3 IMAD.WIDE.U32 R16, R6, R17, R8 ;  /* 0x0000001106103225 */ /* 0x001fe200078e0008 */
[----:B-1----:R-:W-:Y:S01]  /*04f0*/  @!UP0 ULEA UR8, UR7, UR6, 0x18 ;  /* 0x0000000607088291 */ /* 0x002fe2000f8ec03f */
[----:B------:R-:W-:-:S02]  /*0500*/  VOTEU.ALL UP0, P0 ;  /* 0x00000000003f7886 */ /* 0x000fc40000000000 */
[----:B------:R-:W-:Y:S01]  /*0510*/  ULDC UR6, c[0x0][0xc] ;  /* 0x0000030000067ab9 */ /* 0x000fe20000000800 */
[----:B------:R-:W-:Y:S01]  /*0520*/  ISETP.EQ.OR P0, PT, R0, RZ, !P1 ;  /* 0x000000ff0000720c */ /* 0x000fe20004f02670 */
[----:B------:R-:W-:-:S03]  /*0530*/  ULDC UR7, c[0x0][0x10] ;  /* 0x0000040000077ab9 */ /* 0x000fc60000000800 */
[C---:B------:R-:W-:Y:S01]  /*0540*/  ISETP.EQ.AND P0, PT, R10.reuse, RZ, P0 ;  /* 0x000000ff0a00720c */ /* 0x040fe20000702270 */
[----:B------:R-:W-:Y:S02]  /*0550*/  VIADD R10, R10, 0xffffffff ;  /* 0xffffffff0a0a7836 */ /* 0x000fe40000000000 */
[----:B--2---:R-:W-:Y:S01]  /*0560*/  @!P3 IMAD.WIDE.U32 R8, R11, R5, R6 ;  /* 0x000000050b08b225 */ /* 0x004fe200078e0006 */
[----:B------:R-:W0:Y:S02]  /*0570*/  FENCE.VIEW.ASYNC.S ;  /* 0x00000000000073c6 */ /* 0x000e240000000000 */
[----:B0-----:R-:W3:Y:S01]  /*0580*/  @!UP0 SYNCS.EXCH.64 URZ, [UR8+0x70], UR4 ;  /* 0x00007004083f85b2 */ /* 0x001ee20008000100 */
[----:B------:R-:W-:Y:S01]  /*0590*/  SEL R18, RZ, 0x1, !P0 ;  /* 0x00000001ff127807 */ /* 0x000fe20004000000 */
[----:B------:R-:W-:Y:S01]  /*05a0*/  @P3 IMAD.MOV.U32 R11, RZ, RZ, RZ ;  /* 0x000000ffff0b3224 */ /* 0x000fe200078e00ff */
[----:B------:R-:W-:Y:S01]  /*05b0*/  ISETP.GE.U32.AND P1, PT, R10, 0x2, PT ;  /* 0x000000020a00780c */ /* 0x000fe20003f26070 */
[----:B------:R-:W-:-:S02]  /*05c0*/  @!P3 IMAD.MOV.U32 R16, RZ, RZ, R8 ;  /* 0x000000ffff10b224 */ /* 0x000fc400078e0008 */
[----:B------:R-:W-:Y:S01]  /*05d0*/  @P3 IMAD.IADD R17, R17, 0x1, R11 ;  /* 0x0000000111113824 */ /* 0x000fe200078e020b */
[----:B------:R-:W-:Y:S01]  /*05e0*/  SEL R18, R18, 0x2, P1 ;  /* 0x0000000212127807 */ /* 0x000fe20000800000 */
[----:B------:R-:W-:Y:S01]  /*05f0*/  @!P3 IMAD.MOV.U32 R17, RZ, RZ, R9 ;  /* 0x000000ffff11b224 */ /* 0x000fe200078e0009 */
[----:B------:R0:W3:Y:S01]  /*0600*/  @!UP1 SYNCS.EXCH.64 URZ, [UR8+0x78], UR4 ;  /* 0x00007804083f95b2 */ /* 0x0000e20008000100 */
[----:B------:R-:W-:Y:S01]  /*0610*/  NOP ;  /* 0x0000000000007918 */ /* 0x000fe20000000000 */
[----:B0-----:R-:W-:-:S03]  /*0620*/  UIMAD.WIDE.U32 UR4, UR6, UR7, URZ ;  /* 0x00000007060472a5 */ /* 0x001fc6000f8e003f */
[----:B------:R-:W-:Y:S02]  /*0630*/  ULDC UR6, c[0x0][0x14] ;  /* 0x0000050000067ab9 */ /* 0x000fe40000000800 */
[----:B------:R-:W-:Y:S02]  /*0640*/  UIMAD.WIDE.U32 UR36, UR4, UR6, URZ ;  /* 0x00000006042472a5 */ /* 0x000fe4000f8e003f */
[----:B------:R-:W-:-:S04]  /*0650*/  UIMAD UR42, UR5, UR6, URZ ;  /* 0x00000006052a72a4 */ /* 0x000fc8000f8e023f */
[----:B------:R-:W-:Y:S01]  /*0660*/  UIADD3 UR42, UR37, UR42, URZ ;  /* 0x0000002a252a7290 */ /* 0x000fe2000fffe03f */
[----:B---34-:R-:W-:Y:S06]  /*0670*/  BAR.SYNC.DEFER_BLOCKING 0x0 ;  /* 0x0000000000007b1d */ /* 0x018fec0000010000 */
[----:B------:R-:W-:Y:S05]  /*0680*/  @!P2 BRA `(.L_x_3) ;  /* 0x0000005c00b0a947 */ /* 0x000fea0003800000 */
[----:B------:R-:W-:-:S13]  /*0690*/  ISETP.GT.U32.AND P0, PT, R10, 0x1, PT ;  /* 0x000000010a00780c */ /* 0x000fda0003f04070 */
[----:B------:R-:W-:Y:S05]  /*06a0*/  @P0 EXIT ;  /* 0x000000000000094d */ /* 0x000fea0003800000 */
[----:B------:R-:W-:Y:S01]  /*06b0*/  ULDC.64 UR4, c[0x0][0x650] ;  /* 0x0001940000047ab9 */ /* 0x000fe20000000a00 */
[----:B------:R-:W-:Y:S01]  /*06c0*/  PRMT R0, RZ, 0x7610, R0 ;  /* 0x00007610ff007816 */ /* 0x000fe20000000000 */
[----:B------:R-:W-:Y:S01]  /*06d0*/  IMAD.MOV.U32 R101, RZ, RZ, -0x1 ;  /* 0xffffffffff657424 */ /* 0x000fe200078e00ff */
[----:B------:R-:W-:Y:S01]  /*06e0*/  ISETP.GE.U32.AND P0, PT, R16, UR4, PT ;  /* 0x0000000410007c0c */ /* 0x000fe2000bf06070 */
[----:B------:R-:W-:Y:S02]  /*06f0*/  IMAD.MOV.U32 R100, RZ, RZ, -0x1 ;  /* 0xffffffffff647424 */ /* 0x000fe400078e00ff */
[----:B------:R-:W-:Y:S01]  /*0700*/  IMAD.MOV.U32 R99, RZ, RZ, -0x1 ;  /* 0xffffffffff637424 */ /* 0x000fe200078e00ff */
[----:B------:R-:W-:-:S13]  /*0710*/  ISETP.GE.U32.AND.EX P0, PT, R17, UR5, PT, P0 ;  /* 0x0000000511007c0c */ /* 0x000fda000bf06100 */
[----:B------:R-:W-:Y:S05]  /*0720*/  @P0 BRA `(.L_x_4) ;  /* 0x0000000400540947 */ /* 0x000fea0003800000 */
[----:B------:R-:W0:Y:S01]  /*0730*/  LDC.64 R20, c[0x0][0x628] ;  /* 0x00018a00ff147b82 */ /* 0x000e220000000a00 */
[----:B------:R-:W-:Y:S02]  /*0740*/  IMAD.MOV.U32 R8, RZ, RZ, R16 ;  /* 0x000000ffff087224 */ /* 0x000fe400078e0010 */
[----:B------:R-:W-:-:S05]  /*0750*/  IMAD.MOV.U32 R9, RZ, RZ, R17 ;  /* 0x000000ffff097224 */ /* 0x000fca00078e0011 */
[----:B------:R-:W1:Y:S08]  /*0760*/  LDC R0, c[0x0][0x630] ;  /* 0x00018c00ff007b82 */ /* 0x000e700000000800 */
[----:B------:R-:W2:Y:S01]  /*0770*/  LDC.64 R22, c[0x0][0x620] ;  /* 0x00018800ff167b82 */ /* 0x000ea20000000a00 */
[----:B0-----:R-:W-:-:S04]  /*0780*/  ISETP.NE.U32.AND P0, PT, R20, RZ, PT ;  /* 0x000000ff1400720c */ /* 0x001fc80003f05070 */
[----:B------:R-:W-:-:S13]  /*0790*/  ISETP.NE.AND.EX P0, PT, R21, RZ, PT, P0 ;  /* 0x000000ff1500720c */ /* 0x000fda0003f05300 */
[----:B-12---:R-:W-:Y:S05]  /*07a0*/  @!P0 BRA `(.L_x_5) ;  /* 0x0000000000288947 */ /* 0x006fea0003800000 */
[----:B------:R-:W0:Y:S02]  /*07b0*/  LDC R13, c[0x0][0x634] ;  /* 0x00018d00ff0d7b82 */ /* 0x000e240000000800 */
[----:B0-----:R-:W-:-:S05]  /*07c0*/  IADD3 R13, P0, R16, R13, RZ ;  /* 0x0000000d100d7210 */ /* 0x001fca0007f1e0ff */
[----:B------:R-:W-:-:S04]  /*07d0*/  IMAD.X R15, RZ, RZ, R17, P0 ;  /* 0x000000ffff0f7224 */ /* 0x000fc800000e0611 */
[----:B------:R-:W-:-:S04]  /*07e0*/  IMAD.WIDE.U32 R8, R15, R20, RZ ;  /* 0x000000140f087225 */ /* 0x000fc800078e00ff */
[----:B------:R-:W-:-:S04]  /*07f0*/  IMAD.WIDE.U32 R10, P0, R13, R21, R8 ;  /* 0x000000150d0a7225 */ /* 0x000fc80007800008 */
[----:B------:R-:W-:-:S04]  /*0800*/  IMAD.WIDE.U32 R8, R13, R20, RZ ;  /* 0x000000140d087225 */ /* 0x000fc800078e00ff */
[----:B------:R-:W-:Y:S01]  /*0810*/  IMAD.X R13, RZ, RZ, RZ, P0 ;  /* 0x000000ffff0d7224 */ /* 0x000fe200000e06ff */
[----:B------:R-:W-:Y:S01]  /*0820*/  IADD3 RZ, P0, R9, R10, RZ ;  /* 0x0000000a09ff7210 */ /* 0x000fe20007f1e0ff */
[----:B------:R-:W-:-:S04]  /*0830*/  IMAD.MOV.U32 R12, RZ, RZ, R11 ;  /* 0x000000ffff0c7224 */ /* 0x000fc800078e000b */
[----:B------:R-:W-:-:S08]  /*0840*/  IMAD.WIDE.U32.X R8, R15, R21, R12, P0 ;  /* 0x000000150f087225 */ /* 0x000fd000000e040c */
.L_x_5:
[-CC-:B------:R-:W-:Y:S01]  /*0850*/  SHF.R.U64 R99, R8, R0.reuse, R9.reuse ;  /* 0x0000000008637219 */ /* 0x180fe20000001209 */
[----:B------:R-:W0:Y:S01]  /*0860*/  LDC R12, c[0x0][0x618] ;  /* 0x00018600ff0c7b82 */ /* 0x000e220000000800 */
[----:B------:R-:W-:Y:S01]  /*0870*/  SHF.R.U32.HI R7, RZ, R0, R9 ;  /* 0x00000000ff077219 */ /* 0x000fe20000011609 */
[----:B------:R-:W-:Y:S01]  /*0880*/  ULDC UR4, c[0x0][0x150] ;  /* 0x0000540000047ab9 */ /* 0x000fe20000000800 */
[----:B------:R-:W-:Y:S02]  /*0890*/  IADD3 R11, P0, RZ, -R99, RZ ;  /* 0x80000063ff0b7210 */ /* 0x000fe40007f1e0ff */
[----:B------:R-:W-:-:S03]  /*08a0*/  I2FP.F32.U32 R0, R6 ;  /* 0x0000000600007245 */ /* 0x000fc60000201000 */
[----:B------:R-:W1:Y:S01]  /*08b0*/  LDC.64 R30, c[0x0][0x640] ;  /* 0x00019000ff1e7b82 */ /* 0x000e620000000a00 */
[----:B------:R-:W-:Y:S02]  /*08c0*/  IMAD.X R13, RZ, RZ, ~R7, P0 ;  /* 0x000000ffff0d7224 */ /* 0x000fe400000e0e07 */
[----:B------:R-:W-:Y:S01]  /*08d0*/  FMUL R0, R0, UR4 ;  /* 0x0000000400007c20 */ /* 0x000fe20008400000 */
[----:B------:R-:W-:Y:S01]  /*08e0*/  IMAD.WIDE.U32 R8, R11, R22, R16 ;  /* 0x000000160b087225 */ /* 0x000fe200078e0010 */
[----:B------:R-:W-:-:S03]  /*08f0*/  ULDC UR4, c[0x0][0x154] ;  /* 0x0000550000047ab9 */ /* 0x000fc60000000800 */
[----:B------:R-:W-:Y:S01]  /*0900*/  IMAD R10, R13, R22, RZ ;  /* 0x000000160d0a7224 */ /* 0x000fe200078e02ff */
[----:B------:R-:W2:Y:S01]  /*0910*/  LDC R7, c[0x0][0x144] ;  /* 0x00005100ff077b82 */ /* 0x000ea20000000800 */
[----:B------:R-:W3:Y:S02]  /*0920*/  F2I.U32.TRUNC.NTZ R0, R0 ;  /* 0x0000000000007305 */ /* 0x000ee4000020f000 */
[----:B------:R-:W-:-:S04]  /*0930*/  IMAD R11, R11, R23, R10 ;  /* 0x000000170b0b7224 */ /* 0x000fc800078e020a */
[----:B------:R-:W-:Y:S01]  /*0940*/  IMAD.IADD R9, R9, 0x1, R11 ;  /* 0x0000000109097824 */ /* 0x000fe200078e020b */
[----:B------:R-:W4:Y:S01]  /*0950*/  LDC R24, c[0x0][0x608] ;  /* 0x00018200ff187b82 */ /* 0x000f220000000800 */
[----:B------:R-:W-:-:S03]  /*0960*/  IMAD.MOV.U32 R11, RZ, RZ, -0x1 ;  /* 0xffffffffff0b7424 */ /* 0x000fc600078e00ff */
[-CC-:B0-----:R-:W-:Y:S02]  /*0970*/  SHF.R.U64 R22, R8, R12.reuse, R9.reuse ;  /* 0x0000000c08167219 */ /* 0x181fe40000001209 */
[----:B------:R-:W-:Y:S02]  /*0980*/  I2FP.F32.U32 R8, R5 ;  /* 0x0000000500087245 */ /* 0x000fe40000201000 */
[----:B------:R-:W0:Y:S01]  /*0990*/  LDC R28, c[0x0][0x658] ;  /* 0x00019600ff1c7b82 */ /* 0x000e220000000800 */
[----:B-1----:R-:W-:Y:S01]  /*09a0*/  ISETP.NE.U32.AND P0, PT, R30, RZ, PT ;  /* 0x000000ff1e00720c */ /* 0x002fe20003f05070 */
[----:B---3--:R-:W-:Y:S02]  /*09b0*/  IMAD.MOV R10, RZ, RZ, -R0 ;  /* 0x000000ffff0a7224 */ /* 0x008fe400078e0a00 */
[----:B------:R-:W-:Y:S01]  /*09c0*/  FMUL R8, R8, UR4 ;  /* 0x0000000408087c20 */ /* 0x000fe20008400000 */
[----:B------:R-:W-:Y:S02]  /*09d0*/  SHF.R.U32.HI R9, RZ, R12, R9 ;  /* 0x0000000cff097219 */ /* 0x000fe40000011609 */
[----:B------:R-:W-:Y:S01]  /*09e0*/  ISETP.NE.AND.EX P0, PT, R31, RZ, PT, P0 ;  /* 0x000000ff1f00720c */ /* 0x000fe20003f05300 */
[----:B------:R1:W3:Y:S01]  /*09f0*/  F2I.U32.TRUNC.NTZ R15, R8 ;  /* 0x00000008000f7305 */ /* 0x0002e2000020f000 */
[----:B------:R-:W1:Y:S01]  /*0a00*/  LDC R20, c[0x0][0x148] ;  /* 0x00005200ff147b82 */ /* 0x000e620000000800 */
[----:B--2---:R-:W-:-:S07]  /*0a10*/  IMAD R0, R7, R10, R6 ;  /* 0x0000000a07007224 */ /* 0x004fce00078e0206 */
[----:B------:R-:W2:Y:S01]  /*0a20*/  LDC R26, c[0x0][0x600] ;  /* 0x00018000ff1a7b82 */ /* 0x000ea20000000800 */
[-CC-:B----4-:R-:W-:Y:S02]  /*0a30*/  SHF.R.U64 R32, R22, R24.reuse, R9.reuse ;  /* 0x0000001816207219 */ /* 0x190fe40000001209 */
[----:B------:R-:W-:Y:S01]  /*0a40*/  SHF.R.U32.HI R7, RZ, R24, R9 ;  /* 0x00000018ff077219 */ /* 0x000fe20000011609 */
[----:B------:R-:W-:-:S04]  /*0a50*/  IMAD.MOV.U32 R9, RZ, RZ, 0x1 ;  /* 0x00000001ff097424 */ /* 0x000fc800078e00ff */
[----:B------:R-:W4:Y:S01]  /*0a60*/  LDC R21, c[0x0][0x648] ;  /* 0x00019200ff157b82 */ /* 0x000f220000000800 */
[-C--:B0-----:R-:W-:Y:S02]  /*0a70*/  SHF.L.U32 R6, R11, R28.reuse, RZ ;  /* 0x0000001c0b067219 */ /* 0x081fe400000006ff */
[--C-:B------:R-:W-:Y:S02]  /*0a80*/  SHF.R.U64 R24, R32, R28, R7.reuse ;  /* 0x0000001c20187219 */ /* 0x100fe40000001207 */
[----:B------:R-:W-:Y:S02]  /*0a90*/  LOP3.LUT R13, RZ, R6, RZ, 0x33, !PT ;  /* 0x00000006ff0d7212 */ /* 0x000fe400078e33ff */
[-C--:B------:R-:W-:Y:S01]  /*0aa0*/  SHF.R.U32.HI R7, RZ, R28.reuse, R7 ;  /* 0x0000001cff077219 */ /* 0x080fe20000011607 */
[----:B------:R-:W0:Y:S01]  /*0ab0*/  LDC R23, c[0x0][0x638] ;  /* 0x00018e00ff177b82 */ /* 0x000e220000000800 */
[----:B------:R-:W-:Y:S01]  /*0ac0*/  SHF.L.U32 R12, R9, R28, RZ ;  /* 0x0000001c090c7219 */ /* 0x000fe200000006ff */
[----:B------:R-:W-:-:S06]  /*0ad0*/  IMAD.MOV.U32 R6, RZ, RZ, R24 ;  /* 0x000000ffff067224 */ /* 0x000fcc00078e0018 */
[----:B------:R-:W0:Y:S01]  /*0ae0*/  LDC R101, c[0x0][0x610] ;  /* 0x00018400ff657b82 */ /* 0x000e220000000800 */
[----:B-1-3--:R-:W-:Y:S05]  /*0af0*/  @!P0 BRA `(.L_x_6) ;  /* 0x0000000000288947 */ /* 0x00afea0003800000 */
[----:B------:R-:W1:Y:S02]  /*0b00*/  LDC R11, c[0x0][0x64c] ;  /* 0x00019300ff0b7b82 */ /* 0x000e640000000800 */
[----:B-1----:R-:W-:-:S05]  /*0b10*/  IADD3 R11, P0, R24, R11, RZ ;  /* 0x0000000b180b7210 */ /* 0x002fca0007f1e0ff */
        /* <DEDUP_REMOVED lines=8> */
.L_x_6:
[----:B----4-:R-:W-:Y:S01]  /*0ba0*/  SHF.R.U64 R6, R6, R21, R7 ;  /* 0x0000001506067219 */ /* 0x010fe20000001207 */
[----:B--2---:R-:W-:Y:S01]  /*0bb0*/  VIADD R7, R26, 0xffffffff ;  /* 0xffffffff1a077836 */ /* 0x004fe20000000000 */
[----:B------:R-:W-:Y:S01]  /*0bc0*/  LOP3.LUT R13, R32, R13, RZ, 0xc0, !PT ;  /* 0x0000000d200d7212 */ /* 0x000fe200078ec0ff */
[----:B------:R-:W-:Y:S02]  /*0bd0*/  IMAD.MOV R15, RZ, RZ, -R15 ;  /* 0x000000ffff0f7224 */ /* 0x000fe400078e0a0f */
[----:B------:R-:W-:Y:S02]  /*0be0*/  IMAD.MOV R8, RZ, RZ, -R6 ;  /* 0x000000ffff087224 */ /* 0x000fe400078e0a06 */
[----:B------:R-:W-:Y:S01]  /*0bf0*/  IMAD R13, R12, R6, R13 ;  /* 0x000000060c0d7224 */ /* 0x000fe200078e020d */
[----:B------:R-:W-:Y:S01]  /*0c00*/  LOP3.LUT R6, R22, R7, RZ, 0xc0, !PT ;  /* 0x0000000716067212 */ /* 0x000fe200078ec0ff */
[----:B------:R-:W-:Y:S02]  /*0c10*/  @P3 IMAD R0, R20, R15, R5 ;  /* 0x0000000f14003224 */ /* 0x000fe400078e0205 */
[----:B0-----:R-:W-:-:S02]  /*0c20*/  IMAD R5, R8, R23, R24 ;  /* 0x0000001708057224 */ /* 0x001fc400078e0218 */
[----:B------:R-:W-:Y:S02]  /*0c30*/  IMAD R101, R13, R101, R0 ;  /* 0x000000650d657224 */ /* 0x000fe400078e0200 */
[----:B------:R-:W-:Y:S02]  /*0c40*/  IMAD R6, R5, R26, R6 ;  /* 0x0000001a05067224 */ /* 0x000fe400078e0206 */
[----:B------:R-:W-:-:S03]  /*0c50*/  IMAD.MOV.U32 R0, RZ, RZ, 0x1 ;  /* 0x00000001ff007424 */ /* 0x000fc600078e00ff */
[----:B------:R-:W-:Y:S02]  /*0c60*/  SEL R100, R6, R101, !P3 ;  /* 0x0000006506647207 */ /* 0x000fe40005800000 */
[----:B------:R-:W-:-:S07]  /*0c70*/  SEL R101, R101, R6, !P3 ;  /* 0x0000000665657207 */ /* 0x000fce0005800000 */
.L_x_4:
[----:B------:R-:W-:-:S08]  /*0c80*/  NOP ;  /* 0x0000000000007918 */ /* 0x000fd00000000000 */
[----:B------:R-:W0:Y:S02]  /*0c90*/  USETMAXREG.TRY_ALLOC.CTAPOOL UP0, 0xe8 ;  /* 0x000000e8000079c8 */ /* 0x000e240008000600 */
[----:B0-----:R-:W-:-:S13]  /*0ca0*/  PLOP3.LUT P0, PT, PT, PT, UP0, 0x80, 0x0 ;  /* 0x000000000000781c */ /* 0x001fda0003f0f008 */
[----:B------:R-:W-:Y:S05]  /*0cb0*/  @!P0 BRA `(.L_x_4) ;  /* 0xfffffffc00f08947 */ /* 0x000fea000383ffff */
[----:B------:R-:W-:Y:S01]  /*0cc0*/  ULDC.64 UR4, c[0x0][0x598] ;  /* 0x0001660000047ab9 */ /* 0x000fe20000000a00 */
[----:B------:R-:W-:Y:S01]  /*0cd0*/  ULDC.64 UR38, c[0x0][0x208] ;  /* 0x0000820000267ab9 */ /* 0x000fe20000000a00 */
[----:B------:R-:W-:-:S04]  /*0ce0*/  ISETP.NE.U32.AND P0, PT, RZ, UR4, PT ;  /* 0x00000004ff007c0c */ /* 0x000fc8000bf05070 */
[----:B------:R-:W-:-:S13]  /*0cf0*/  ISETP.NE.AND.EX P0, PT, RZ, UR5, PT, P0 ;  /* 0x00000005ff007c0c */ /* 0x000fda000bf05300 */
[----:B------:R-:W-:Y:S05]  /*0d00*/  @!P0 BRA `(.L_x_7) ;  /* 0x00000000001c8947 */ /* 0x000fea0003800000 */
[----:B------:R-:W0:Y:S02]  /*0d10*/  LDC.64 R6, c[0x0][0x598] ;  /* 0x00016600ff067b82 */ /* 0x000e240000000a00 */
[----:B0-----:R-:W2:Y:S02]  /*0d20*/  LDG.E.64 R6, desc[UR38][R6.64] ;  /* 0x0000002606067981 */ /* 0x001ea4000c1e1b00 */
[----:B--2---:R-:W-:-:S04]  /*0d30*/  ISETP.NE.U32.AND P0, PT, R6, RZ, PT ;  /* 0x000000ff0600720c */ /* 0x004fc80003f05070 */
[----:B------:R-:W-:-:S13]  /*0d40*/  ISETP.NE.AND.EX P0, PT, R7, RZ, PT, P0 ;  /* 0x000000ff0700720c */ /* 0x000fda0003f05300 */
[----:B------:R-:W-:Y:S05]  /*0d50*/  @!P0 BRA `(.L_x_7) ;  /* 0x0000000000088947 */ /* 0x000fea0003800000 */
[----:B------:R0:W5:Y:S01]  /*0d60*/  LD.E R19, desc[UR38][R6.64] ;  /* 0x0000002606137980 */ /* 0x000162000c101900 */
[----:B------:R-:W-:Y:S05]  /*0d70*/  BRA `(.L_x_8) ;  /* 0x0000000000247947 */ /* 0x000fea0003800000 */
.L_x_7:
[----:B------:R-:W-:Y:S02]  /*0d80*/  ULDC.64 UR4, c[0x0][0x588] ;  /* 0x0001620000047ab9 */ /* 0x000fe40000000a00 */
[----:B------:R-:W-:-:S04]  /*0d90*/  ISETP.NE.U32.AND P0, PT, RZ, UR4, PT ;  /* 0x00000004ff007c0c */ /* 0x000fc8000bf05070 */
[----:B------:R-:W-:-:S13]  /*0da0*/  ISETP.NE.AND.EX P0, PT, RZ, UR5, PT, P0 ;  /* 0x00000005ff007c0c */ /* 0x000fda000bf05300 */
[----:B------:R-:W-:Y:S05]  /*0db0*/  @!P0 BRA `(.L_x_9) ;  /* 0x00000000000c8947 */ /* 0x000fea0003800000 */
[----:B------:R-:W0:Y:S02]  /*0dc0*/  LDC.64 R6, c[0x0][0x588] ;  /* 0x00016200ff067b82 */ /* 0x000e240000000a00 */
[----:B0-----:R1:W5:Y:S01]  /*0dd0*/  LDG.E R19, desc[UR38][R6.64] ;  /* 0x0000002606137981 */ /* 0x001362000c1e1900 */
[----:B------:R-:W-:Y:S05]  /*0de0*/  BRA `(.L_x_8) ;  /* 0x0000000000087947 */ /* 0x000fea0003800000 */
.L_x_9:
[----:B------:R-:W-:Y:S02]  /*0df0*/  ULDC UR4, c[0x0][0x580] ;  /* 0x0001600000047ab9 */ /* 0x000fe40000000800 */
[----:B------:R-:W-:-:S07]  /*0e00*/  IMAD.U32 R19, RZ, RZ, UR4 ;  /* 0x00000004ff137e24 */ /* 0x000fce000f8e00ff */
.L_x_8:
[----:B------:R-:W-:Y:S02]  /*0e10*/  ULDC.64 UR4, c[0x0][0x5a0] ;  /* 0x0001680000047ab9 */ /* 0x000fe40000000a00 */
[----:B------:R-:W-:-:S04]  /*0e20*/  ISETP.NE.U32.AND P0, PT, RZ, UR4, PT ;  /* 0x00000004ff007c0c */ /* 0x000fc8000bf05070 */
[----:B------:R-:W-:-:S13]  /*0e30*/  ISETP.NE.AND.EX P0, PT, RZ, UR5, PT, P0 ;  /* 0x00000005ff007c0c */ /* 0x000fda000bf05300 */
[----:B------:R-:W-:Y:S05]  /*0e40*/  @!P0 BRA `(.L_x_10) ;  /* 0x00000000001c8947 */ /* 0x000fea0003800000 */
[----:B01----:R-:W0:Y:S02]  /*0e50*/  LDC.64 R6, c[0x0][0x5a0] ;  /* 0x00016800ff067b82 */ /* 0x003e240000000a00 */
[----:B0-----:R-:W2:Y:S02]  /*0e60*/  LDG.E.64 R6, desc[UR38][R6.64] ;  /* 0x0000002606067981 */ /* 0x001ea4000c1e1b00 */
[----:B--2---:R-:W-:-:S04]  /*0e70*/  ISETP.NE.U32.AND P0, PT, R6, RZ, PT ;  /* 0x000000ff0600720c */ /* 0x004fc80003f05070 */
[----:B------:R-:W-:-:S13]  /*0e80*/  ISETP.NE.AND.EX P0, PT, R7, RZ, PT, P0 ;  /* 0x000000ff0700720c */ /* 0x000fda0003f05300 */
[----:B------:R-:W-:Y:S05]  /*0e90*/  @!P0 BRA `(.L_x_10) ;  /* 0x0000000000088947 */ /* 0x000fea0003800000 */
[----:B------:R0:W5:Y:S01]  /*0ea0*/  LD.E R88, desc[UR38][R6.64] ;  /* 0x0000002606587980 */ /* 0x000162000c101900 */
[----:B------:R-:W-:Y:S05]  /*0eb0*/  BRA `(.L_x_11) ;  /* 0x0000000000247947 */ /* 0x000fea0003800000 */
.L_x_10:
[----:B------:R-:W-:Y:S02]  /*0ec0*/  ULDC.64 UR4, c[0x0][0x590] ;  /* 0x0001640000047ab9 */ /* 0x000fe40000000a00 */
[----:B------:R-:W-:-:S04]  /*0ed0*/  ISETP.NE.U32.AND P0, PT, RZ, UR4, PT ;  /* 0x00000004ff007c0c */ /* 0x000fc8000bf05070 */
[----:B------:R-:W-:-:S13]  /*0ee0*/  ISETP.NE.AND.EX P0, PT, RZ, UR5, PT, P0 ;  /* 0x00000005ff007c0c */ /* 0x000fda000bf05300 */
[----:B------:R-:W-:Y:S05]  /*0ef0*/  @!P0 BRA `(.L_x_12) ;  /* 0x00000000000c8947 */ /* 0x000fea0003800000 */
[----:B------:R-:W2:Y:S02]  /*0f00*/  LDC.64 R88, c[0x0][0x590] ;  /* 0x00016400ff587b82 */ /* 0x000ea40000000a00 */
[----:B--2---:R2:W5:Y:S01]  /*0f10*/  LDG.E R88, desc[UR38][R88.64] ;  /* 0x0000002658587981 */ /* 0x004562000c1e1900 */
[----:B------:R-:W-:Y:S05]  /*0f20*/  BRA `(.L_x_11) ;  /* 0x0000000000087947 */ /* 0x000fea0003800000 */
.L_x_12:
[----:B------:R-:W-:Y:S02]  /*0f30*/  ULDC UR4, c[0x0][0x584] ;  /* 0x0001610000047ab9 */ /* 0x000fe40000000800 */
[----:B------:R-:W-:-:S07]  /*0f40*/  IMAD.U32 R88, RZ, RZ, UR4 ;  /* 0x00000004ff587e24 */ /* 0x000fce000f8e00ff */
.L_x_11:
[----:B------:R-:W-:-:S13]  /*0f50*/  LOP3.LUT P0, RZ, R0, 0xff, RZ, 0xc0, !PT ;  /* 0x000000ff00ff7812 */ /* 0x000fda000780c0ff */
[----:B------:R-:W-:Y:S05]  /*0f60*/  @!P0 EXIT ;  /* 0x000000000000894d */ /* 0x000fea0003800000 */
[----:B------:R-:W3:Y:S01]  /*0f70*/  LDC R90, c[0x0][0x658] ;  /* 0x00019600ff5a7b82 */ /* 0x000ee20000000800 */
[----:B------:R-:W-:Y:S01]  /*0f80*/  ULDC.64 UR6, c[0x0][0x288] ;  /* 0x0000a20000067ab9 */ /* 0x000fe20000000a00 */
[----:B------:R-:W-:Y:S01]  /*0f90*/  LOP3.LUT R14, R14, 0x1, RZ, 0xc0, !PT ;  /* 0x000000010e0e7812 */ /* 0x000fe200078ec0ff */
[----:B------:R-:W-:Y:S01]  /*0fa0*/  UIADD3 UR4, UR7, 0x3f, URZ ;  /* 0x0000003f07047890 */ /* 0x000fe2000fffe03f */
[----:B------:R-:W-:Y:S01]  /*0fb0*/  SHF.R.U32.HI R0, RZ, 0x2, R3 ;  /* 0x00000002ff007819 */ /* 0x000fe20000011603 */
[----:B01----:R-:W-:Y:S01]  /*0fc0*/  IMAD.MOV.U32 R7, RZ, RZ, -0x1 ;  /* 0xffffffffff077424 */ /* 0x003fe200078e00ff */
[----:B------:R-:W-:Y:S01]  /*0fd0*/  SHF.R.U32.HI R4, RZ, 0x1, R4 ;  /* 0x00000001ff047819 */ /* 0x000fe20000011604 */
[----:B------:R-:W-:Y:S01]  /*0fe0*/  USHF.R.S32.HI UR5, URZ, 0x1f, UR4 ;  /* 0x0000001f3f057899 */ /* 0x000fe20008011404 */
[----:B------:R-:W0:Y:S01]  /*0ff0*/  LDC.64 R92, c[0x0][0x5c8] ;  /* 0x00017200ff5c7b82 */ /* 0x000e220000000a00 */
[----:B------:R-:W-:Y:S01]  /*1000*/  IMAD.SHL.U32 R5, R14, 0x40, RZ ;  /* 0x000000400e057824 */ /* 0x000fe200078e00ff */
[----:B------:R-:W-:Y:S01]  /*1010*/  LOP3.LUT R0, R0, 0x7, RZ, 0xc0, !PT ;  /* 0x0000000700007812 */ /* 0x000fe200078ec0ff */
[----:B------:R-:W-:Y:S01]  /*1020*/  ULEA.HI UR5, UR5, UR4, URZ, 0x6 ;  /* 0x0000000405057291 */ /* 0x000fe2000f8f303f */
[----:B------:R-:W-:Y:S01]  /*1030*/  LOP3.LUT R23, R4, 0x30, RZ, 0xc0, !PT ;  /* 0x0000003004177812 */ /* 0x000fe200078ec0ff */
[----:B------:R-:W-:Y:S01]  /*1040*/  IMAD.MOV.U32 R9, RZ, RZ, 0x1 ;  /* 0x00000001ff097424 */ /* 0x000fe200078e00ff */
[--C-:B------:R-:W-:Y:S01]  /*1050*/  LOP3.LUT R22, R5, 0x40, R0.reuse, 0xe2, !PT ;  /* 0x0000004005167812 */ /* 0x100fe200078ee200 */
[----:B------:R-:W-:Y:S01]  /*1060*/  USHF.R.S32.HI UR43, URZ, 0x6, UR5 ;  /* 0x000000063f2b7899 */ /* 0x000fe20008011405 */
[----:B------:R-:W1:Y:S01]  /*1070*/  LDC R95, c[0x0][0x600] ;  /* 0x00018000ff5f7b82 */ /* 0x000e620000000800 */
[-C--:B------:R-:W-:Y:S01]  /*1080*/  IADD3 R5, RZ, -R23.reuse, -R0 ;  /* 0x80000017ff057210 */ /* 0x080fe20007ffe800 */
[----:B------:R-:W-:Y:S01]  /*1090*/  IMAD.U32 R6, RZ, RZ, UR6 ;  /* 0x00000006ff067e24 */ /* 0x000fe2000f8e00ff */
[C---:B--2---:R-:W-:Y:S01]  /*10a0*/  LOP3.LUT R89, R3.reuse, 0x3, RZ, 0xc0, !PT ;  /* 0x0000000303597812 */ /* 0x044fe200078ec0ff */
[----:B------:R-:W-:Y:S01]  /*10b0*/  UISETP.LT.AND UP0, UPT, UR43, 0x1, UPT ;  /* 0x000000012b00788c */ /* 0x000fe2000bf01270 */
[----:B------:R-:W-:Y:S01]  /*10c0*/  LOP3.LUT R94, R3, 0x80, RZ, 0xc0, !PT ;  /* 0x00000080035e7812 */ /* 0x000fe200078ec0ff */
[----:B------:R-:W-:Y:S01]  /*10d0*/  IMAD R5, R14, -0x40, R5 ;  /* 0xffffffc00e057824 */ /* 0x000fe200078e0205 */
[----:B------:R-:W-:Y:S01]  /*10e0*/  ULDC UR4, c[0x0][0x284] ;  /* 0x0000a10000047ab9 */ /* 0x000fe20000000800 */
[-C--:B---3--:R-:W-:Y:S01]  /*10f0*/  SHF.L.U32 R7, R7, R90.reuse, RZ ;  /* 0x0000005a07077219 */ /* 0x088fe200000006ff */
[----:B------:R-:W-:Y:S01]  /*1100*/  USEL UR44, UR43, 0x1, UP0 ;  /* 0x000000012b2c7887 */ /* 0x000fe20008000000 */
[----:B------:R-:W-:Y:S01]  /*1110*/  LOP3.LUT R22, R22, R23, RZ, 0xfc, !PT ;  /* 0x0000001716167212 */ /* 0x000fe200078efcff */
[----:B------:R-:W-:Y:S01]  /*1120*/  IMAD R89, R89, -0x2, R6 ;  /* 0xfffffffe59597824 */ /* 0x000fe200078e0206 */
[----:B------:R-:W-:Y:S01]  /*1130*/  SHF.L.U32 R90, R9, R90, RZ ;  /* 0x0000005a095a7219 */ /* 0x000fe200000006ff */
[----:B------:R-:W-:Y:S01]  /*1140*/  VIADD R97, R5, UR4 ;  /* 0x0000000405617c36 */ /* 0x000fe20008000000 */
[----:B------:R-:W-:Y:S01]  /*1150*/  LOP3.LUT R98, R18, 0x1, RZ, 0xfc, !PT ;  /* 0x0000000112627812 */ /* 0x000fe200078efcff */
[----:B------:R-:W-:Y:S01]  /*1160*/  IMAD.MOV.U32 R23, RZ, RZ, RZ ;  /* 0x000000ffff177224 */ /* 0x000fe200078e00ff */
[C---:B0-----:R-:W-:Y:S01]  /*1170*/  SHF.L.U64.HI R91, R92.reuse, 0x3, R93 ;  /* 0x000000035c5b7819 */ /* 0x041fe2000001025d */
[----:B------:R-:W-:Y:S01]  /*1180*/  IMAD.SHL.U32 R92, R92, 0x8, RZ ;  /* 0x000000085c5c7824 */ /* 0x000fe200078e00ff */
[----:B------:R-:W-:Y:S01]  /*1190*/  SHF.R.U32.HI R94, RZ, 0x7, R94 ;  /* 0x00000007ff5e7819 */ /* 0x000fe2000001165e */
[----:B------:R-:W-:Y:S01]  /*11a0*/  IMAD.SHL.U32 R93, R3, 0x2, RZ ;  /* 0x00000002035d7824 */ /* 0x000fe200078e00ff */
[----:B------:R-:W-:Y:S01]  /*11b0*/  LOP3.LUT R96, RZ, R7, RZ, 0x33, !PT ;  /* 0x00000007ff607212 */ /* 0x000fe200078e33ff */
[----:B------:R-:W-:Y:S01]  /*11c0*/  UIADD3 UR44, UR43, -UR44, URZ ;  /* 0x8000002c2b2c7290 */ /* 0x000fe2000fffe03f */
[----:B------:R-:W-:Y:S01]  /*11d0*/  UMOV UR40, URZ ;  /* 0x0000003f00287c82 */ /* 0x000fe20008000000 */
[----:B-1----:R-:W-:Y:S01]  /*11e0*/  VIADD R95, R95, 0xffffffff ;  /* 0xffffffff5f5f7836 */ /* 0x002fe20000000000 */
[----:B------:R-:W-:-:S09]  /*11f0*/  UMOV UR41, URZ ;  /* 0x0000003f00297c82 */ /* 0x000fd20008000000 */
.L_x_158:
[----:B0-----:R-:W0:Y:S01]  /*1200*/  SHFL.IDX PT, R0, R94, RZ, 0x1f ;  /* 0x00001fff5e007589 */ /* 0x001e2200000e0000 */
[----:B-1----:R-:W1:Y:S01]  /*1210*/  S2UR UR7, SR_CgaCtaId ;  /* 0x00000000000779c3 */ /* 0x002e620000008800 */
[----:B------:R-:W-:Y:S01]  /*1220*/  UMOV UR6, 0x400 ;  /* 0x0000040000067882 */ /* 0x000fe20000000000 */
[----:B0-----:R-:W-:Y:S01]  /*1230*/  R2UR UR4, R0 ;  /* 0x00000000000472ca */ /* 0x001fe200000e0000 */
[----:B-1----:R-:W-:-:S12]  /*1240*/  ULEA UR46, UR7, UR6, 0x18 ;  /* 0x00000006072e7291 */ /* 0x002fd8000f8ec03f */
[----:B------:R-:W-:-:S04]  /*1250*/  ULEA.HI UR5, UR4, UR4, URZ, 0x1 ;  /* 0x0000000404057291 */ /* 0x000fc8000f8f083f */
[----:B------:R-:W-:-:S04]  /*1260*/  ULOP3.LUT UR5, UR5, 0x7fffe, URZ, 0xc0, !UPT ;  /* 0x0007fffe05057892 */ /* 0x000fc8000f8ec03f */
[----:B------:R-:W-:-:S03]  /*1270*/  UIADD3 UR5, UR4, -UR5, URZ ;  /* 0x8000000504057290 */ /* 0x000fc6000fffe03f */
[----:B------:R-:W-:Y:S01]  /*1280*/  ULDC UR4, c[0x0][0x28c] ;  /* 0x0000a30000047ab9 */ /* 0x000fe20000000800 */
[----:B------:R-:W-:Y:S01]  /*1290*/  ULEA UR5, UR5, UR46, 0xd ;  /* 0x0000002e05057291 */ /* 0x000fe2000f8e683f */
[----:B------:R-:W-:-:S03]  /*12a0*/  ISETP.LT.AND P0, PT, RZ, UR4, PT ;  /* 0x00000004ff007c0c */ /* 0x000fc6000bf01270 */
[----:B------:R-:W-:-:S04]  /*12b0*/  UIADD3 UR5, UR5, 0x180, URZ ;  /* 0x0000018005057890 */ /* 0x000fc8000fffe03f */
[----:B------:R-:W-:-:S04]  /*12c0*/  USHF.R.U32.HI UR5, URZ, 0x4, UR5 ;  /* 0x000000043f057899 */ /* 0x000fc80008011605 */
[----:B------:R-:W-:-:S04]  /*12d0*/  ULOP3.LUT UR5, UR5, 0x3fff, URZ, 0xc0, !UPT ;  /* 0x00003fff05057892 */ /* 0x000fc8000f8ec03f */
[----:B------:R-:W-:Y:S01]  /*12e0*/  ULOP3.LUT UR45, UR5, 0x10000, URZ, 0xfc, !UPT ;  /* 0x00010000052d7892 */ /* 0x000fe2000f8efc3f */
[----:B--2345:R-:W-:Y:S11]  /*12f0*/  @P0 BRA `(.L_x_13) ;  /* 0x0000000000400947 */ /* 0x03cff60003800000 */
[----:B------:R-:W-:Y:S01]  /*1300*/  MOV R0, 0x0 ;  /* 0x0000000000007802 */ /* 0x000fe20000000f00 */
[----:B------:R-:W-:Y:S01]  /*1310*/  ULDC.64 UR4, c[0x4][0x68] ;  /* 0x01001a0000047ab9 */ /* 0x000fe20000000a00 */
[----:B------:R-:W-:Y:S01]  /*1320*/  ULDC.64 UR6, c[0x4][0x8] ;  /* 0x0100020000067ab9 */ /* 0x000fe20000000a00 */
[----:B------:R-:W-:Y:S01]  /*1330*/  IMAD.U32 R4, RZ, RZ, UR4 ;  /* 0x00000004ff047e24 */ /* 0x000fe2000f8e00ff */
[----:B------:R0:W1:Y:S01]  /*1340*/  LDC.64 R14, c[0x4][R0] ;  /* 0x01000000000e7b82 */ /* 0x0000620000000a00 */
[----:B------:R-:W-:Y:S01]  /*1350*/  IMAD.U32 R5, RZ, RZ, UR5 ;  /* 0x00000005ff057e24 */ /* 0x000fe2000f8e00ff */
[----:B------:R-:W-:Y:S01]  /*1360*/  ULDC.64 UR4, c[0x4][0x70] ;  /* 0x01001c0000047ab9 */ /* 0x000fe20000000a00 */
[----:B------:R-:W-:Y:S02]  /*1370*/  IMAD.U32 R10, RZ, RZ, UR6 ;  /* 0x00000006ff0a7e24 */ /* 0x000fe4000f8e00ff */
[----:B------:R-:W-:Y:S02]  /*1380*/  IMAD.U32 R6, RZ, RZ, UR4 ;  /* 0x00000004ff067e24 */ /* 0x000fe4000f8e00ff */
[----:B------:R-:W-:-:S02]  /*1390*/  IMAD.U32 R7, RZ, RZ, UR5 ;  /* 0x00000005ff077e24 */ /* 0x000fc4000f8e00ff */
[----:B------:R-:W-:Y:S02]  /*13a0*/  IMAD.U32 R11, RZ, RZ, UR7 ;  /* 0x00000007ff0b7e24 */ /* 0x000fe4000f8e00ff */
[----:B------:R-:W-:Y:S02]  /*13b0*/  IMAD.MOV.U32 R8, RZ, RZ, 0x1e1 ;  /* 0x000001e1ff087424 */ /* 0x000fe400078e00ff */
[----:B------:R-:W-:Y:S02]  /*13c0*/  IMAD.MOV.U32 R12, RZ, RZ, 0x1 ;  /* 0x00000001ff0c7424 */ /* 0x000fe400078e00ff */
[----:B0-----:R-:W-:-:S07]  /*13d0*/  IMAD.MOV.U32 R13, RZ, RZ, RZ ;  /* 0x000000ffff0d7224 */ /* 0x001fce00078e00ff */
[----:B------:R-:W-:-:S07]  /*13e0*/  LEPC R20, `(.L_x_13) ;  /* 0x000000001014794e */ /* 0x000fce0000000000 */
[----:B-1---5:R-:W-:Y:S05]  /*13f0*/  CALL.ABS.NOINC R14 ;  /* 0x000000000e007343 */ /* 0x022fea0003c00000 */
.L_x_13:
[----:B------:R-:W-:-:S13]  /*1400*/  ISETP.NE.AND P0, PT, R98, 0x3, PT ;  /* 0x000000036200780c */ /* 0x000fda0003f05270 */
[----:B------:R-:W-:Y:S05]  /*1410*/  @!P0 BRA `(.L_x_14) ;  /* 0x0000000000048947 */ /* 0x000fea0003800000 */
[----:B------:R-:W-:Y:S01]  /*1420*/  BPT.TRAP 0x1 ;  /* 0x000000040000795c */ /* 0x000fe20000300000 */
.L_x_14:
[----:B------:R-:W-:Y:S02]  /*1430*/  IMAD.U32 R3, RZ, RZ, UR41 ;  /* 0x00000029ff037e24 */ /* 0x000fe4000f8e00ff */
[----:B------:R-:W-:-:S03]  /*1440*/  IMAD.U32 R0, RZ, RZ, UR40 ;  /* 0x00000028ff007e24 */ /* 0x000fc6000f8e00ff */
[----:B------:R-:W-:Y:S02]  /*1450*/  LEA R3, R3, UR46, 0x3 ;  /* 0x0000002e03037c11 */ /* 0x000fe4000f8e18ff */
[----:B------:R-:W-:-:S04]  /*1460*/  SHF.L.U32 R0, R0, 0x1f, RZ ;  /* 0x0000001f00007819 */ /* 0x000fc800000006ff */
[----:B------:R0:W1:Y:S01]  /*1470*/  SYNCS.PHASECHK.TRANS64.TRYWAIT P1, [R3+URZ], R0 ;  /* 0x00000000030075a7 */ /* 0x000062000802017f */
[----:B------:R-:W-:Y:S05]  /*1480*/  @!P0 BRA `(.L_x_15) ;  /* 0x0000000000048947 */ /* 0x000fea0003800000 */
[----:B------:R-:W-:Y:S01]  /*1490*/  BPT.TRAP 0x1 ;  /* 0x000000040000795c */ /* 0x000fe20000300000 */
.L_x_15:
[----:B------:R-:W-:-:S05]  /*14a0*/  IMAD.U32 R4, RZ, RZ, UR44 ;  /* 0x0000002cff047e24 */ /* 0x000fca000f8e00ff */
[----:B------:R-:W-:Y:S01]  /*14b0*/  ISETP.GE.AND P2, PT, R4, 0x1, PT ;  /* 0x000000010400780c */ /* 0x000fe20003f46270 */
[----:B-1----:R-:W-:-:S12]  /*14c0*/  @P1 BRA `(.L_x_16) ;  /* 0x0000000000081947 */ /* 0x002fd80003800000 */
[----:B------:R-:W1:Y:S02]  /*14d0*/  SYNCS.PHASECHK.TRANS64.TRYWAIT P1, [R3+URZ], R0 ;  /* 0x00000000030075a7 */ /* 0x000e64000802017f */
[----:B-1----:R-:W-:Y:S05]  /*14e0*/  @!P1 BRA `(.L_x_17) ;  /* 0x0000006400e89947 */ /* 0x002fea0003800000 */
.L_x_16:
[----:B------:R-:W-:Y:S05]  /*14f0*/  WARPSYNC.ALL ;  /* 0x0000000000007948 */ /* 0x000fea0003800000 */
[----:B------:R-:W-:Y:S01]  /*1500*/  UIADD3 UR4, UR46, 0x18180, URZ ;  /* 0x000181802e047890 */ /* 0x000fe2000fffe03f */
[----:B------:R-:W-:Y:S01]  /*1510*/  WARPGROUP.ARRIVE ;  /* 0x00000000000079c5 */ /* 0x000fe20000000000 */
[----:B------:R-:W-:Y:S02]  /*1520*/  ULEA UR5, UR41, UR45, 0xa ;  /* 0x0000002d29057291 */ /* 0x000fe4000f8e503f */
[----:B------:R-:W-:Y:S01]  /*1530*/  USHF.R.U32.HI UR4, URZ, 0x4, UR4 ;  /* 0x000000043f047899 */ /* 0x000fe20008011604 */
[----:B------:R-:W-:Y:S01]  /*1540*/  UMOV UR9, 0x40000040 ;  /* 0x4000004000097882 */ /* 0x000fe20000000000 */
[----:B------:R-:W-:-:S02]  /*1550*/  UMOV UR11, 0x40000040 ;  /* 0x40000040000b7882 */ /* 0x000fc40000000000 */
[----:B------:R-:W-:Y:S01]  /*1560*/  ULOP3.LUT UR4, UR4, 0x3fff, URZ, 0xc0, !UPT ;  /* 0x00003fff04047892 */ /* 0x000fe2000f8ec03f */
[----:B------:R-:W-:-:S03]  /*1570*/  UMOV UR8, UR5 ;  /* 0x0000000500087c82 */ /* 0x000fc60008000000 */
[----:B------:R-:W-:-:S04]  /*1580*/  ULOP3.LUT UR4, UR4, 0x2000000, URZ, 0xfc, !UPT ;  /* 0x0200000004047892 */ /* 0x000fc8000f8efc3f */
[----:B------:R-:W-:-:S07]  /*1590*/  ULEA UR6, UR41, UR4, 0xa ;  /* 0x0000000429067291 */ /* 0x000fce000f8e503f */
[----:B------:R-:W-:Y:S02]  /*15a0*/  UMOV UR10, UR6 ;  /* 0x00000006000a7c82 */ /* 0x000fe40008000000 */
[----:B------:R-:W-:Y:S01]  /*15b0*/  HGMMA.64x128x16.F32 R24, gdesc[UR8].tnspB, RZ, !UPT, gsb0 ;  /* 0x41e00000081879f0 */ /* 0x000fe2000c0008ff */
[----:B------:R-:W-:Y:S02]  /*15c0*/  UIADD3 UR8, UR5, 0x2, URZ ;  /* 0x0000000205087890 */ /* 0x000fe4000fffe03f */
[----:B------:R-:W-:Y:S01]  /*15d0*/  UIADD3 UR10, UR6, 0x80, URZ ;  /* 0x00000080060a7890 */ /* 0x000fe2000fffe03f */
[----:B------:R-:W-:Y:S01]  /*15e0*/  UMOV UR9, 0x40000040 ;  /* 0x4000004000097882 */ /* 0x000fe20000000000 */
[----:B------:R-:W-:Y:S01]  /*15f0*/  UMOV UR11, 0x40000040 ;  /* 0x40000040000b7882 */ /* 0x000fe20000000000 */
[----:B------:R-:W-:Y:S02]  /*1600*/  WARPGROUP.DEPBAR.LE gsb0, 0x0 ;  /* 0x00008000000079c5 */ /* 0x000fe40000010000 */
[----:B------:R-:W-:-:S06]  /*1610*/  WARPGROUP.ARRIVE ;  /* 0x00000000000079c5 */ /* 0x000fcc0000000000 */
[----:B------:R-:W-:Y:S01]  /*1620*/  HGMMA.64x128x16.F32 R24, gdesc[UR8].tnspB, R24, gsb0 ;  /* 0x41e00000081879f0 */ /* 0x000fe20008000818 */
        /* <DEDUP_REMOVED lines=13> */
[----:B------:R-:W-:Y:S03]  /*1700*/  HGMMA.64x128x16.F32 R24, gdesc[UR8].tnspB, R24, gsb0 ;  /* 0x41e00000081879f0 */ /* 0x000fe60008000818 */
[----:B------:R-:W-:Y:S02]  /*1710*/  WARPGROUP.DEPBAR.LE gsb0, 0x0 ;  /* 0x00008000000079c5 */ /* 0x000fe40000010000 */
[----:B------:R-:W-:Y:S05]  /*1720*/  @!P2 BRA `(.L_x_18) ;  /* 0x00000004001ca947 */ /* 0x000fea0003800000 */
[----:B------:R-:W-:Y:S01]  /*1730*/  UIADD3 UR5, UR41, 0x1, URZ ;  /* 0x0000000129057890 */ /* 0x000fe2000fffe03f */
[----:B01----:R-:W-:-:S03]  /*1740*/  IMAD.U32 R0, RZ, RZ, UR44 ;  /* 0x0000002cff007e24 */ /* 0x003fc6000f8e00ff */
[----:B------:R-:W-:-:S04]  /*1750*/  UISETP.NE.AND UP0, UPT, UR5, 0x6, UPT ;  /* 0x000000060500788c */ /* 0x000fc8000bf05270 */
[----:B------:R-:W-:Y:S02]  /*1760*/  USEL UR6, URZ, 0x1, UP0 ;  /* 0x000000013f067887 */ /* 0x000fe40008000000 */
[----:B------:R-:W-:Y:S02]  /*1770*/  USEL UR5, UR5, URZ, UP0 ;  /* 0x0000003f05057287 */ /* 0x000fe40008000000 */
[----:B------:R-:W-:-:S06]  /*1780*/  ULOP3.LUT UR6, UR40, UR6, URZ, 0x3c, !UPT ;  /* 0x0000000628067292 */ /* 0x000fcc000f8e3c3f */
[----:B------:R-:W-:Y:S01]  /*1790*/  IMAD.U32 R5, RZ, RZ, UR6 ;  /* 0x00000006ff057e24 */ /* 0x000fe2000f8e00ff */
[----:B------:R-:W-:-:S06]  /*17a0*/  UMOV UR6, UR41 ;  /* 0x0000002900067c82 */ /* 0x000fcc0008000000 */
.L_x_25:
[----:B01----:R-:W-:Y:S05]  /*17b0*/  @!P0 BRA `(.L_x_19) ;  /* 0x0000000000048947 */ /* 0x003fea0003800000 */
[----:B------:R-:W-:Y:S01]  /*17c0*/  BPT.TRAP 0x1 ;  /* 0x000000040000795c */ /* 0x000fe20000300000 */
.L_x_19:
[----:B------:R-:W0:Y:S01]  /*17d0*/  S2UR UR8, SR_CgaCtaId ;  /* 0x00000000000879c3 */ /* 0x000e220000008800 */
[----:B------:R-:W-:Y:S01]  /*17e0*/  UMOV UR7, 0x400 ;  /* 0x0000040000077882 */ /* 0x000fe20000000000 */
[----:B------:R-:W-:Y:S01]  /*17f0*/  SHF.L.U32 R3, R5, 0x1f, RZ ;  /* 0x0000001f05037819 */ /* 0x000fe200000006ff */
[----:B0-----:R-:W-:-:S04]  /*1800*/  ULEA UR13, UR8, UR7, 0x18 ;  /* 0x00000007080d7291 */ /* 0x001fc8000f8ec03f */
[----:B------:R-:W-:-:S09]  /*1810*/  ULEA UR7, UR5, UR13, 0x3 ;  /* 0x0000000d05077291 */ /* 0x000fd2000f8e183f */
[----:B------:R0:W1:Y:S01]  /*1820*/  SYNCS.PHASECHK.TRANS64.TRYWAIT P1, [UR7], R3 ;  /* 0x00000003ff0075a7 */ /* 0x0000620008020147 */
[----:B------:R-:W-:Y:S05]  /*1830*/  @!P0 BRA `(.L_x_20) ;  /* 0x0000000000048947 */ /* 0x000fea0003800000 */
[----:B------:R-:W-:Y:S01]  /*1840*/  BPT.TRAP 0x1 ;  /* 0x000000040000795c */ /* 0x000fe20000300000 */
.L_x_20:
[----:B-1----:R-:W-:Y:S05]  /*1850*/  @P1 BRA `(.L_x_21) ;  /* 0x0000000000081947 */ /* 0x002fea0003800000 */
[----:B------:R-:W1:Y:S02]  /*1860*/  SYNCS.PHASECHK.TRANS64.TRYWAIT P1, [UR7], R3 ;  /* 0x00000003ff0075a7 */ /* 0x000e640008020147 */
[----:B-1----:R-:W-:Y:S05]  /*1870*/  @!P1 BRA `(.L_x_22) ;  /* 0x0000006400189947 */ /* 0x002fea0003800000 */
.L_x_21:
[----:B------:R-:W-:Y:S01]  /*1880*/  ULEA UR7, UR5, UR45, 0xa ;  /* 0x0000002d05077291 */ /* 0x000fe2000f8e503f */
[----:B------:R-:W-:Y:S01]  /*1890*/  WARPGROUP.ARRIVE ;  /* 0x00000000000079c5 */ /* 0x000fe20000000000 */
[----:B------:R-:W-:Y:S01]  /*18a0*/  ULEA UR12, UR5, UR4, 0xa ;  /* 0x00000004050c7291 */ /* 0x000fe2000f8e503f */
[----:B------:R-:W-:Y:S01]  /*18b0*/  UMOV UR9, 0x40000040 ;  /* 0x4000004000097882 */ /* 0x000fe20000000000 */
[----:B------:R-:W-:-:S03]  /*18c0*/  UMOV UR11, 0x40000040 ;  /* 0x40000040000b7882 */ /* 0x000fc60000000000 */
[----:B------:R-:W-:Y:S02]  /*18d0*/  UMOV UR8, UR7 ;  /* 0x0000000700087c82 */ /* 0x000fe40008000000 */
[----:B------:R-:W-:Y:S02]  /*18e0*/  UMOV UR10, UR12 ;  /* 0x0000000c000a7c82 */ /* 0x000fe40008000000 */
[----:B------:R-:W-:Y:S01]  /*18f0*/  HGMMA.64x128x16.F32 R24, gdesc[UR8].tnspB, R24, gsb0 ;  /* 0x41e00000081879f0 */ /* 0x000fe20008000818 */
[----:B------:R-:W-:Y:S02]  /*1900*/  UIADD3 UR8, UR7, 0x2, URZ ;  /* 0x0000000207087890 */ /* 0x000fe4000fffe03f */
[----:B------:R-:W-:Y:S01]  /*1910*/  UIADD3 UR10, UR12, 0x80, URZ ;  /* 0x000000800c0a7890 */ /* 0x000fe2000fffe03f */
[----:B------:R-:W-:Y:S01]  /*1920*/  UMOV UR9, 0x40000040 ;  /* 0x4000004000097882 */ /* 0x000fe20000000000 */
[----:B------:R-:W-:Y:S01]  /*1930*/  UMOV UR11, 0x40000040 ;  /* 0x40000040000b7882 */ /* 0x000fe20000000000 */
[----:B------:R-:W-:-:S02]  /*1940*/  WARPGROUP.DEPBAR.LE gsb0, 0x0 ;  /* 0x00008000000079c5 */ /* 0x000fc40000010000 */
        /* <DEDUP_REMOVED lines=18> */
[----:B------:R-:W-:Y:S01]  /*1a70*/  BPT.TRAP 0x1 ;  /* 0x000000040000795c */ /* 0x000fe20000300000 */
.L_x_23:
[----:B------:R-:W-:Y:S01]  /*1a80*/  ULEA UR7, UR6, UR13, 0x3 ;  /* 0x0000000d06077291 */ /* 0x000fe2000f8e183f */
[----:B------:R-:W-:-:S03]  /*1a90*/  ISETP.GT.U32.AND P1, PT, R18, 0x1, PT ;  /* 0x000000011200780c */ /* 0x000fc60003f24070 */
[----:B------:R-:W-:-:S04]  /*1aa0*/  UIADD3 UR7, UR7, 0x30, URZ ;  /* 0x0000003007077890 */ /* 0x000fc8000fffe03f */
[----:B------:R-:W-:-:S09]  /*1ab0*/  UPRMT UR7, URZ, 0x654, UR7 ;  /* 0x000006543f077896 */ /* 0x000fd20008000007 */
[----:B------:R-:W-:Y:S01]  /*1ac0*/  SYNCS.ARRIVE.TRANS64.RED.A1T0 RZ, [UR7], RZ ;  /* 0x000000ffffff79a7 */ /* 0x000fe20008100407 */
[----:B------:R-:W-:Y:S05]  /*1ad0*/  @P1 BRA `(.L_x_24) ;  /* 0x0000000000041947 */ /* 0x000fea0003800000 */
[----:B------:R-:W-:Y:S01]  /*1ae0*/  BPT.TRAP 0x1 ;  /* 0x000000040000795c */ /* 0x000fe20000300000 */
.L_x_24:
[----:B------:R-:W-:Y:S01]  /*1af0*/  UIADD3 UR5, UR5, 0x1, URZ ;  /* 0x0000000105057890 */ /* 0x000fe2000fffe03f */
[C---:B------:R-:W-:Y:S01]  /*1b00*/  ISETP.GT.AND P1, PT, R0.reuse, 0x1, PT ;  /* 0x000000010000780c */ /* 0x040fe20003f24270 */
[----:B------:R-:W-:Y:S01]  /*1b10*/  UIADD3 UR6, UR6, 0x1, URZ ;  /* 0x0000000106067890 */ /* 0x000fe2000fffe03f */
[----:B------:R-:W-:Y:S01]  /*1b20*/  VIADD R0, R0, 0xffffffff ;  /* 0xffffffff00007836 */ /* 0x000fe20000000000 */
[----:B------:R-:W-:Y:S02]  /*1b30*/  UISETP.NE.AND UP0, UPT, UR5, 0x6, UPT ;  /* 0x000000060500788c */ /* 0x000fe4000bf05270 */
[----:B------:R-:W-:Y:S02]  /*1b40*/  UISETP.NE.AND UP1, UPT, UR6, 0x6, UPT ;  /* 0x000000060600788c */ /* 0x000fe4000bf25270 */
[----:B------:R-:W-:Y:S02]  /*1b50*/  USEL UR7, URZ, 0x1, UP0 ;  /* 0x000000013f077887 */ /* 0x000fe40008000000 */
[----:B------:R-:W-:-:S02]  /*1b60*/  USEL UR5, UR5, URZ, UP0 ;  /* 0x0000003f05057287 */ /* 0x000fc40008000000 */
[----:B------:R-:W-:Y:S02]  /*1b70*/  USEL UR6, UR6, URZ, UP1 ;  /* 0x0000003f06067287 */ /* 0x000fe40008800000 */
[----:B------:R-:W-:Y:S01]  /*1b80*/  LOP3.LUT R5, R5, UR7, RZ, 0x3c, !PT ;  /* 0x0000000705057c12 */ /* 0x000fe2000f8e3cff */
[----:B------:R-:W-:Y:S09]  /*1b90*/  @P1 BRA `(.L_x_25) ;  /* 0xfffffffc00041947 */ /* 0x000ff2000383ffff */
.L_x_18:
[----:B01----:R-:W0:Y:S02]  /*1ba0*/  LDC R0, c[0x0][0x28c] ;  /* 0x0000a300ff007b82 */ /* 0x003e240000000800 */
[----:B0-----:R-:W-:-:S13]  /*1bb0*/  ISETP.GE.AND P1, PT, R0, 0x1, PT ;  /* 0x000000010000780c */ /* 0x001fda0003f26270 */
[----:B------:R-:W-:Y:S05]  /*1bc0*/  @!P1 BRA `(.L_x_26) ;  /* 0x0000000000409947 */ /* 0x000fea0003800000 */
[----:B------:R-:W-:Y:S05]  /*1bd0*/  @!P0 BRA `(.L_x_27) ;  /* 0x0000000000048947 */ /* 0x000fea0003800000 */
[----:B------:R-:W-:Y:S01]  /*1be0*/  BPT.TRAP 0x1 ;  /* 0x000000040000795c */ /* 0x000fe20000300000 */
.L_x_27:
[----:B------:R-:W0:Y:S01]  /*1bf0*/  S2UR UR7, SR_CgaCtaId ;  /* 0x00000000000779c3 */ /* 0x000e220000008800 */
[----:B------:R-:W-:Y:S01]  /*1c00*/  UIADD3 UR6, UR44, UR41, URZ ;  /* 0x000000292c067290 */ /* 0x000fe2000fffe03f */
[----:B------:R-:W-:-:S03]  /*1c10*/  ISETP.GT.U32.AND P0, PT, R18, 0x1, PT ;  /* 0x000000011200780c */ /* 0x000fc60003f04070 */
[----:B------:R-:W-:-:S04]  /*1c20*/  UIMAD.WIDE.U32 UR4, UR6, -0x55555555, URZ ;  /* 0xaaaaaaab060478a5 */ /* 0x000fc8000f8e003f */
[----:B------:R-:W-:-:S03]  /*1c30*/  USHF.R.U32.HI UR4, URZ, 0x2, UR5 ;  /* 0x000000023f047899 */ /* 0x000fc60008011605 */
[----:B------:R-:W-:Y:S01]  /*1c40*/  UMOV UR5, 0x400 ;  /* 0x0000040000057882 */ /* 0x000fe20000000000 */
[----:B------:R-:W-:Y:S02]  /*1c50*/  UIMAD UR6, UR4, -0x6, UR6 ;  /* 0xfffffffa040678a4 */ /* 0x000fe4000f8e0206 */
[----:B0-----:R-:W-:-:S04]  /*1c60*/  ULEA UR5, UR7, UR5, 0x18 ;  /* 0x0000000507057291 */ /* 0x001fc8000f8ec03f */
[----:B------:R-:W-:-:S04]  /*1c70*/  ULEA UR6, UR6, UR5, 0x3 ;  /* 0x0000000506067291 */ /* 0x000fc8000f8e183f */
[----:B------:R-:W-:-:S04]  /*1c80*/  UIADD3 UR6, UR6, 0x30, URZ ;  /* 0x0000003006067890 */ /* 0x000fc8000fffe03f */
[----:B------:R-:W-:-:S09]  /*1c90*/  UPRMT UR6, URZ, 0x654, UR6 ;  /* 0x000006543f067896 */ /* 0x000fd20008000006 */
[----:B------:R-:W-:Y:S01]  /*1ca0*/  SYNCS.ARRIVE.TRANS64.RED.A1T0 RZ, [UR6], RZ ;  /* 0x000000ffffff79a7 */ /* 0x000fe20008100406 */
[----:B------:R-:W-:Y:S05]  /*1cb0*/  @P0 BRA `(.L_x_26) ;  /* 0x0000000000040947 */ /* 0x000fea0003800000 */
[----:B------:R-:W-:Y:S01]  /*1cc0*/  BPT.TRAP 0x1 ;  /* 0x000000040000795c */ /* 0x000fe20000300000 */
.L_x_26:
[----:B------:R-:W-:Y:S01]  /*1cd0*/  IMAD.SHL.U32 R6, R100, 0x80, RZ ;  /* 0x0000008064067824 */ /* 0x000fe200078e00ff */
[----:B------:R-:W-:Y:S01]  /*1ce0*/  UIADD3 UR41, UR43, UR41, URZ ;  /* 0x000000292b297290 */ /* 0x000fe2000fffe03f */
[----:B------:R-:W-:Y:S01]  /*1cf0*/  SHF.R.S32.HI R11, RZ, 0x1f, R99 ;  /* 0x0000001fff0b7819 */ /* 0x000fe20000011463 */
[----:B------:R-:W-:Y:S01]  /*1d00*/  UISETP.GE.U32.AND UP1, UPT, UR43, 0x6, UPT ;  /* 0x000000062b00788c */ /* 0x000fe2000bf26070 */
[----:B------:R-:W-:Y:S01]  /*1d10*/  IMAD.SHL.U32 R10, R101, 0x80, RZ ;  /* 0x00000080650a7824 */ /* 0x000fe200078e00ff */
[----:B------:R-:W-:Y:S01]  /*1d20*/  ULDC UR7, c[0x0][0x288] ;  /* 0x0000a20000077ab9 */ /* 0x000fe20000000800 */
[C---:B------:R-:W-:Y:S01]  /*1d30*/  LOP3.LUT R8, R6.reuse, 0x6, R93, 0xf8, !PT ;  /* 0x0000000606087812 */ /* 0x040fe200078ef85d */
[----:B------:R-:W-:Y:S01]  /*1d40*/  UISETP.GT.U32.AND UP0, UPT, UR41, 0x5, UPT ;  /* 0x000000052900788c */ /* 0x000fe2000bf04070 */
[----:B------:R-:W-:Y:S01]  /*1d50*/  ISETP.GE.AND P0, PT, R6, UR7, PT ;  /* 0x0000000706007c0c */ /* 0x000fe2000bf06270 */
[----:B------:R-:W-:Y:S01]  /*1d60*/  ULDC.64 UR4, c[0x0][0x5d0] ;  /* 0x0001740000047ab9 */ /* 0x000fe20000000a00 */
[--C-:B------:R-:W-:Y:S01]  /*1d70*/  SHF.R.S32.HI R9, RZ, 0x1f, R8.reuse ;  /* 0x0000001fff097819 */ /* 0x100fe20000011408 */
[----:B------:R-:W-:Y:S01]  /*1d80*/  ULDC UR10, c[0x0][0x284] ;  /* 0x0000a100000a7ab9 */ /* 0x000fe20000000800 */
[----:B------:R-:W-:Y:S01]  /*1d90*/  IMAD R0, R11, UR4, RZ ;  /* 0x000000040b007c24 */ /* 0x000fe2000f8e02ff */
[----:B------:R-:W-:Y:S01]  /*1da0*/  UISETP.LT.U32.AND UP0, UPT, UR43, 0x6, UP0 ;  /* 0x000000062b00788c */ /* 0x000fe20008701070 */
[----:B------:R-:W-:Y:S01]  /*1db0*/  ISETP.GE.OR P0, PT, R10, UR10, P0 ;  /* 0x0000000a0a007c0c */ /* 0x000fe20008706670 */
[----:B------:R-:W-:Y:S01]  /*1dc0*/  IMAD.WIDE.U32 R4, R99, UR4, R8 ;  /* 0x0000000463047c25 */ /* 0x000fe2000f8e0008 */
[----:B------:R-:W-:Y:S01]  /*1dd0*/  ULDC.64 UR8, c[0x0][0x5c8] ;  /* 0x0001720000087ab9 */ /* 0x000fe20000000a00 */
[----:B------:R-:W-:-:S02]  /*1de0*/  USEL UR6, URZ, 0x1, !UP0 ;  /* 0x000000013f067887 */ /* 0x000fc4000c000000 */
[----:B------:R-:W-:Y:S01]  /*1df0*/  IMAD R3, R99, UR5, R0 ;  /* 0x0000000563037c24 */ /* 0x000fe2000f8e0200 */
[----:B------:R-:W-:Y:S01]  /*1e00*/  @UP1 UIMAD.WIDE.U32 UR4, UR41, -0x55555555, URZ ;  /* 0xaaaaaaab290418a5 */ /* 0x000fe2000f8e003f */
[----:B------:R-:W-:Y:S01]  /*1e10*/  IMAD.WIDE R100, R101, 0x80, R22 ;  /* 0x0000008065647825 */ /* 0x000fe200078e0216 */
[----:B------:R-:W-:Y:S02]  /*1e20*/  ULOP3.LUT UR40, UR40, UR6, URZ, 0x3c, !UPT ;  /* 0x0000000628287292 */ /* 0x000fe4000f8e3c3f */
[----:B------:R-:W-:Y:S01]  /*1e30*/  @UP1 USHF.R.U32.HI UR4, URZ, 0x2, UR5 ;  /* 0x000000023f041899 */ /* 0x000fe20008011605 */
[----:B------:R-:W-:Y:S02]  /*1e40*/  IMAD.IADD R5, R5, 0x1, R3 ;  /* 0x0000000105057824 */ /* 0x000fe400078e0203 */
[----:B------:R-:W-:Y:S01]  /*1e50*/  IMAD R3, R101, UR8, RZ ;  /* 0x0000000865037c24 */ /* 0x000fe2000f8e02ff */
[----:B------:R-:W-:Y:S01]  /*1e60*/  @UP1 ULOP3.LUT UR40, UR40, 0x1, UR4, 0x78, !UPT ;  /* 0x0000000128281892 */ /* 0x000fe2000f8e7804 */
[----:B------:R-:W-:-:S04]  /*1e70*/  IMAD.WIDE.U32 R102, R100, UR8, R4 ;  /* 0x0000000864667c25 */ /* 0x000fc8000f8e0004 */
[----:B------:R-:W-:Y:S02]  /*1e80*/  IMAD R7, R100, UR9, R3 ;  /* 0x0000000964077c24 */ /* 0x000fe4000f8e0203 */
[----:B------:R-:W-:Y:S01]  /*1e90*/  IMAD.MOV.U32 R0, RZ, RZ, -0x1 ;  /* 0xffffffffff007424 */ /* 0x000fe200078e00ff */
[----:B------:R-:W-:Y:S06]  /*1ea0*/  @P0 BRA `(.L_x_28) ;  /* 0x00000040001c0947 */ /* 0x000fec0003800000 */
[----:B-----5:R-:W-:Y:S01]  /*1eb0*/  FSETP.NEU.AND P0, PT, R88, RZ, PT ;  /* 0x000000ff5800720b */ /* 0x020fe20003f0d000 */
[----:B------:R-:W-:Y:S01]  /*1ec0*/  IMAD.IADD R4, R89, 0x1, -R6 ;  /* 0x0000000159047824 */ /* 0x000fe200078e0a06 */
[----:B------:R-:W-:Y:S01]  /*1ed0*/  BSSY B0, `(.L_x_28) ;  /* 0x0000404000007945 */ /* 0x000fe20003800000 */
[----:B------:R-:W-:Y:S02]  /*1ee0*/  IMAD.IADD R3, R97, 0x1, -R10 ;  /* 0x0000000161037824 */ /* 0x000fe400078e0a0a */
[----:B------:R-:W-:Y:S01]  /*1ef0*/  IMAD.IADD R113, R103, 0x1, R7 ;  /* 0x0000000167717824 */ /* 0x000fe200078e0207 */
[----:B------:R-:W-:-:S04]  /*1f00*/  ISETP.GT.AND P2, PT, R4, RZ, PT ;  /* 0x000000ff0400720c */ /* 0x000fc80003f44270 */
[----:B------:R-:W-:-:S03]  /*1f10*/  ISETP.GT.AND P1, PT, R3, RZ, P2 ;  /* 0x000000ff0300720c */ /* 0x000fc60001724270 */
[----:B------:R-:W-:Y:S10]  /*1f20*/  @!P0 BRA `(.L_x_29) ;  /* 0x0000002c00288947 */ /* 0x000ff40003800000 */
[----:B------:R-:W0:Y:S01]  /*1f30*/  LDC.64 R106, c[0x0][0x5b8] ;  /* 0x00016e00ff6a7b82 */ /* 0x000e220000000a00 */
[----:B------:R-:W-:-:S07]  /*1f40*/  ULDC.64 UR4, c[0x0][0x5c0] ;  /* 0x0001700000047ab9 */ /* 0x000fce0000000a00 */
[----:B------:R-:W1:Y:S08]  /*1f50*/  LDC.64 R108, c[0x0][0x5b0] ;  /* 0x00016c00ff6c7b82 */ /* 0x000e700000000a00 */
[----:B------:R-:W2:Y:S01]  /*1f60*/  LDC.64 R110, c[0x0][0x5a8] ;  /* 0x00016a00ff6e7b82 */ /* 0x000ea20000000a00 */
[-C--:B0-----:R-:W-:Y:S02]  /*1f70*/  IMAD R6, R11, R106.reuse, RZ ;  /* 0x0000006a0b067224 */ /* 0x081fe400078e02ff */
[----:B------:R-:W-:-:S04]  /*1f80*/  IMAD.WIDE.U32 R104, R99, R106, R8 ;  /* 0x0000006a63687225 */ /* 0x000fc800078e0008 */
[----:B------:R-:W-:Y:S02]  /*1f90*/  IMAD R103, R99, R107, R6 ;  /* 0x0000006b63677224 */ /* 0x000fe400078e0206 */
[-C--:B-1----:R-:W-:Y:S02]  /*1fa0*/  IMAD R5, R101, R108.reuse, RZ ;  /* 0x0000006c65057224 */ /* 0x082fe400078e02ff */
[----:B------:R-:W-:Y:S02]  /*1fb0*/  IMAD.IADD R13, R105, 0x1, R103 ;  /* 0x00000001690d7824 */ /* 0x000fe400078e0267 */
[----:B------:R-:W-:Y:S02]  /*1fc0*/  IMAD.MOV.U32 R12, RZ, RZ, R104 ;  /* 0x000000ffff0c7224 */ /* 0x000fe400078e0068 */
[C---:B------:R-:W-:Y:S02]  /*1fd0*/  IMAD R107, R100.reuse, R109, R5 ;  /* 0x0000006d646b7224 */ /* 0x040fe400078e0205 */
[----:B------:R-:W-:-:S04]  /*1fe0*/  IMAD.WIDE.U32 R6, R100, R108, R12 ;  /* 0x0000006c64067225 */ /* 0x000fc800078e000c */
[----:B------:R-:W-:Y:S01]  /*1ff0*/  IMAD.IADD R5, R7, 0x1, R107 ;  /* 0x0000000107057824 */ /* 0x000fe200078e026b */
[----:B--2---:R-:W-:-:S04]  /*2000*/  LEA R14, P0, R6, R110, 0x1 ;  /* 0x0000006e060e7211 */ /* 0x004fc800078008ff */
[----:B------:R-:W-:-:S05]  /*2010*/  LEA.HI.X R15, R6, R111, R5, 0x1, P0 ;  /* 0x0000006f060f7211 */ /* 0x000fca00000f0c05 */
[----:B------:R0:W2:Y:S01]  /*2020*/  @P1 LDG.E.LTC128B.U16 R5, desc[UR38][R14.64] ;  /* 0x000000260e051981 */ /* 0x0000a2000c1e1520 */
[----:B------:R-:W-:Y:S01]  /*2030*/  LEA R10, P0, R102, UR4, 0x1 ;  /* 0x00000004660a7c11 */ /* 0x000fe2000f8008ff */
[----:B------:R-:W-:Y:S01]  /*2040*/  IMAD.WIDE.U32 R6, R100, R108, R8 ;  /* 0x0000006c64067225 */ /* 0x000fe200078e0008 */
[----:B------:R-:W-:Y:S03]  /*2050*/  BSSY B1, `(.L_x_30) ;  /* 0x0000012000017945 */ /* 0x000fe60003800000 */
[----:B------:R-:W-:Y:S02]  /*2060*/  IMAD.IADD R7, R107, 0x1, R7 ;  /* 0x000000016b077824 */ /* 0x000fe400078e0207 */
[----:B------:R-:W-:Y:S01]  /*2070*/  IMAD.WIDE.U32 R20, R99, R106, R6 ;  /* 0x0000006a63147225 */ /* 0x000fe200078e0006 */
[----:B0-----:R-:W-:-:S03]  /*2080*/  SHF.L.U64.HI R15, R108, 0x3, R109 ;  /* 0x000000036c0f7819 */ /* 0x001fc6000001026d */
[----:B------:R-:W-:Y:S01]  /*2090*/  IMAD.IADD R7, R103, 0x1, R21 ;  /* 0x0000000167077824 */ /* 0x000fe200078e0215 */
[----:B------:R-:W-:Y:S01]  /*20a0*/  LEA R6, P4, R20, R110, 0x1 ;  /* 0x0000006e14067211 */ /* 0x000fe200078808ff */
[----:B------:R-:W-:-:S03]  /*20b0*/  IMAD.SHL.U32 R14, R108, 0x8, RZ ;  /* 0x000000086c0e7824 */ /* 0x000fc600078e00ff */
[----:B------:R-:W-:Y:S01]  /*20c0*/  LEA.HI.X R7, R20, R111, R7, 0x1, P4 ;  /* 0x0000006f14077211 */ /* 0x000fe200020f0c07 */
[----:B--2---:R-:W-:-:S05]  /*20d0*/  HADD2.F32 R11, -RZ, R5.H0_H0 ;  /* 0x20000005ff0b7230 */ /* 0x004fca0000004100 */
[----:B------:R-:W-:-:S04]  /*20e0*/  FMUL R11, R11, R88 ;  /* 0x000000580b0b7220 */ /* 0x000fc80000400000 */
[----:B------:R-:W-:Y:S01]  /*20f0*/  FFMA R24, R24, R19, R11 ;  /* 0x0000001318187223 */ /* 0x000fe2000000000b */
[----:B------:R-:W-:Y:S02]  /*2100*/  LEA.HI.X R11, R102, UR5, R113, 0x1, P0 ;  /* 0x00000005660b7c11 */ /* 0x000fe400080f0c71 */
[----:B------:R-:W-:Y:S02]  /*2110*/  ISETP.GT.AND P0, PT, R4, 0x1, PT ;  /* 0x000000010400780c */ /* 0x000fe40003f04270 */
[----:B------:R-:W-:Y:S02]  /*2120*/  F2FP.F16.F32.PACK_AB R24, RZ, R24 ;  /* 0x00000018ff18723e */ /* 0x000fe400000000ff */
[----:B------:R-:W-:-:S03]  /*2130*/  ISETP.GT.AND P3, PT, R3, RZ, P0 ;  /* 0x000000ff0300720c */ /* 0x000fc60000764270 */
[----:B------:R0:W-:Y:S10]  /*2140*/  @P1 STG.E.U16 desc[UR38][R10.64], R24 ;  /* 0x000000180a001986 */ /* 0x0001f4000c101526 */
[----:B------:R-:W-:Y:S05]  /*2150*/  @!P3 BRA `(.L_x_31) ;  /* 0x000000000004b947 */ /* 0x000fea0003800000 */
[----:B------:R1:W5:Y:S02]  /*2160*/  LDG.E.LTC128B.U16 R5, desc[UR38][R6.64+0x2] ;  /* 0x0000022606057981 */ /* 0x000364000c1e1520 */
.L_x_31:
[----:B------:R-:W-:Y:S05]  /*2170*/  BSYNC B1 ;  /* 0x0000000000017941 */ /* 0x000fea0003800000 */
.L_x_30:
[----:B-----5:R-:W-:Y:S01]  /*2180*/  HADD2.F32 R101, -RZ, R5.H0_H0 ;  /* 0x20000005ff657230 */ /* 0x020fe20000004100 */
[----:B------:R-:W-:Y:S01]  /*2190*/  ISETP.GT.AND P2, PT, R3, 0x8, P2 ;  /* 0x000000080300780c */ /* 0x000fe20001744270 */
[----:B------:R-:W-:Y:S01]  /*21a0*/  IMAD.WIDE.U32 R20, R100, R108, R14 ;  /* 0x0000006c64147225 */ /* 0x000fe200078e000e */
[----:B0-----:R-:W-:-:S03]  /*21b0*/  PRMT R24, R5, 0x7610, R24 ;  /* 0x0000761005187816 */ /* 0x001fc60000000018 */
[----:B------:R-:W-:Y:S01]  /*21c0*/  FMUL R12, R101, R88 ;  /* 0x00000058650c7220 */ /* 0x000fe20000400000 */
[----:B------:R-:W-:Y:S01]  /*21d0*/  IMAD.IADD R107, R107, 0x1, R21 ;  /* 0x000000016b6b7824 */ /* 0x000fe200078e0215 */
[----:B------:R-:W-:Y:S02]  /*21e0*/  IADD3 R104, P1, R104, R20, RZ ;  /* 0x0000001468687210 */ /* 0x000fe40007f3e0ff */
[----:B------:R-:W-:-:S03]  /*21f0*/  FFMA R12, R25, R19, R12 ;  /* 0x00000013190c7223 */ /* 0x000fc6000000000c */
[----:B------:R-:W-:Y:S01]  /*2200*/  IMAD.X R13, R107, 0x1, R13, P1 ;  /* 0x000000016b0d7824 */ /* 0x000fe200008e060d */
[C---:B------:R-:W-:Y:S02]  /*2210*/  LEA R14, P1, R104.reuse, R110, 0x1 ;  /* 0x0000006e680e7211 */ /* 0x040fe400078208ff */
[----:B------:R-:W-:Y:S02]  /*2220*/  F2FP.F16.F32.PACK_AB R12, RZ, R12 ;  /* 0x0000000cff0c723e */ /* 0x000fe400000000ff */
[----:B------:R-:W-:Y:S02]  /*2230*/  LEA.HI.X R15, R104, R111, R13, 0x1, P1 ;  /* 0x0000006f680f7211 */ /* 0x000fe400008f0c0d */
[----:B------:R-:W-:-:S05]  /*2240*/  PRMT R21, R12, 0x7610, R21 ;  /* 0x000076100c157816 */ /* 0x000fca0000000015 */
[----:B------:R0:W-:Y:S04]  /*2250*/  @P3 STG.E.U16 desc[UR38][R10.64+0x2], R21 ;  /* 0x000002150a003986 */ /* 0x0001e8000c101526 */
[----:B------:R-:W2:Y:S01]  /*2260*/  @P2 LDG.E.LTC128B.U16 R24, desc[UR38][R14.64] ;  /* 0x000000260e182981 */ /* 0x000ea2000c1e1520 */
[----:B------:R-:W-:Y:S01]  /*2270*/  IADD3 R20, P1, R8, R20, RZ ;  /* 0x0000001408147210 */ /* 0x000fe20007f3e0ff */
[----:B------:R-:W-:Y:S01]  /*2280*/  BSSY B1, `(.L_x_32) ;  /* 0x0000011000017945 */ /* 0x000fe20003800000 */
[C---:B------:R-:W-:Y:S02]  /*2290*/  SHF.L.U64.HI R13, R92.reuse, 0x1, R91 ;  /* 0x000000015c0d7819 */ /* 0x040fe4000001025b */
[----:B------:R-:W-:Y:S01]  /*22a0*/  ISETP.GT.AND P0, PT, R3, 0x8, P0 ;  /* 0x000000080300780c */ /* 0x000fe20000704270 */
[----:B0-----:R-:W-:Y:S01]  /*22b0*/  IMAD.X R21, R9, 0x1, R107, P1 ;  /* 0x0000000109157824 */ /* 0x001fe200008e066b */
[----:B------:R-:W-:Y:S01]  /*22c0*/  LEA R12, P1, R92, R10, 0x1 ;  /* 0x0000000a5c0c7211 */ /* 0x000fe200078208ff */
[----:B------:R-:W-:-:S04]  /*22d0*/  IMAD.WIDE.U32 R20, R99, R106, R20 ;  /* 0x0000006a63147225 */ /* 0x000fc800078e0014 */
[----:B------:R-:W-:Y:S01]  /*22e0*/  IMAD.X R13, R13, 0x1, R11, P1 ;  /* 0x000000010d0d7824 */ /* 0x000fe200008e060b */
[----:B------:R-:W-:Y:S01]  /*22f0*/  LEA R8, P3, R20, R110, 0x1 ;  /* 0x0000006e14087211 */ /* 0x000fe200078608ff */
[----:B------:R-:W-:-:S05]  /*2300*/  IMAD.IADD R9, R103, 0x1, R21 ;  /* 0x0000000167097824 */ /* 0x000fca00078e0215 */
[----:B------:R-:W-:Y:S01]  /*2310*/  LEA.HI.X R9, R20, R111, R9, 0x1, P3 ;  /* 0x0000006f14097211 */ /* 0x000fe200018f0c09 */
[----:B--2---:R-:W-:-:S05]  /*2320*/  HADD2.F32 R5, -RZ, R24.H0_H0 ;  /* 0x20000018ff057230 */ /* 0x004fca0000004100 */
[----:B------:R-:W-:-:S04]  /*2330*/  FMUL R5, R5, R88 ;  /* 0x0000005805057220 */ /* 0x000fc80000400000 */
[----:B------:R-:W-:-:S05]  /*2340*/  FFMA R5, R26, R19, R5 ;  /* 0x000000131a057223 */ /* 0x000fca0000000005 */
[----:B------:R-:W-:-:S05]  /*2350*/  F2FP.F16.F32.PACK_AB R5, RZ, R5 ;  /* 0x00000005ff05723e */ /* 0x000fca00000000ff */
[----:B------:R0:W-:Y:S01]  /*2360*/  @P2 STG.E.U16 desc[UR38][R12.64], R5 ;  /* 0x000000050c002986 */ /* 0x0001e2000c101526 */
[----:B------:R-:W-:Y:S05]  /*2370*/  @!P0 BRA `(.L_x_33) ;  /* 0x0000000000048947 */ /* 0x000fea0003800000 */
[----:B------:R2:W5:Y:S02]  /*2380*/  LDG.E.LTC128B.U16 R24, desc[UR38][R8.64+0x2] ;  /* 0x0000022608187981 */ /* 0x000564000c1e1520 */
.L_x_33:
[----:B------:R-:W-:Y:S05]  /*2390*/  BSYNC B1 ;  /* 0x0000000000017941 */ /* 0x000fea0003800000 */
.L_x_32:
[----:B0----5:R-:W-:Y:S01]  /*23a0*/  HADD2.F32 R5, -RZ, R24.H0_H0 ;  /* 0x20000018ff057230 */ /* 0x021fe20000004100 */
[----:B------:R-:W-:Y:S01]  /*23b0*/  ISETP.GT.AND P1, PT, R4, 0x8, PT ;  /* 0x000000080400780c */ /* 0x000fe20003f24270 */
[----:B------:R-:W-:Y:S03]  /*23c0*/  BSSY B1, `(.L_x_34) ;  /* 0x0000008000017945 */ /* 0x000fe60003800000 */
[----:B------:R-:W-:Y:S01]  /*23d0*/  FMUL R14, R5, R88 ;  /* 0x00000058050e7220 */ /* 0x000fe20000400000 */
[----:B------:R-:W-:-:S03]  /*23e0*/  ISETP.GT.AND P2, PT, R3, RZ, P1 ;  /* 0x000000ff0300720c */ /* 0x000fc60000f44270 */
[----:B------:R-:W-:-:S05]  /*23f0*/  FFMA R14, R27, R19, R14 ;  /* 0x000000131b0e7223 */ /* 0x000fca000000000e */
[----:B------:R-:W-:-:S05]  /*2400*/  F2FP.F16.F32.PACK_AB R14, RZ, R14 ;  /* 0x0000000eff0e723e */ /* 0x000fca00000000ff */
[----:B------:R0:W-:Y:S01]  /*2410*/  @P0 STG.E.U16 desc[UR38][R12.64+0x2], R14 ;  /* 0x0000020e0c000986 */ /* 0x0001e2000c101526 */
[----:B------:R-:W-:Y:S05]  /*2420*/  @!P2 BRA `(.L_x_35) ;  /* 0x000000000004a947 */ /* 0x000fea0003800000 */
[----:B------:R3:W5:Y:S02]  /*2430*/  LDG.E.LTC128B.U16 R24, desc[UR38][R6.64+0x10] ;  /* 0x0000102606187981 */ /* 0x000764000c1e1520 */
.L_x_35:
[----:B------:R-:W-:Y:S05]  /*2440*/  BSYNC B1 ;  /* 0x0000000000017941 */ /* 0x000fea0003800000 */
.L_x_34:
[----:B-----5:R-:W-:Y:S01]  /*2450*/  HADD2.F32 R5, -RZ, R24.H0_H0 ;  /* 0x20000018ff057230 */ /* 0x020fe20000004100 */
        /* <DEDUP_REMOVED lines=9> */
.L_x_37:
[----:B------:R-:W-:Y:S05]  /*24f0*/  BSYNC B1 ;  /* 0x0000000000017941 */ /* 0x000fea0003800000 */
.L_x_36:
[----:B----45:R-:W-:Y:S01]  /*2500*/  HADD2.F32 R5, -RZ, R24.H0_H0 ;  /* 0x20000018ff057230 */ /* 0x030fe20000004100 */
[----:B------:R-:W-:Y:S01]  /*2510*/  ISETP.GT.AND P1, PT, R3, 0x8, P1 ;  /* 0x000000080300780c */ /* 0x000fe20000f24270 */
[----:B------:R-:W-:Y:S03]  /*2520*/  BSSY B1, `(.L_x_38) ;  /* 0x0000007000017945 */ /* 0x000fe60003800000 */
[----:B0-----:R-:W-:-:S04]  /*2530*/  FMUL R14, R5, R88 ;  /* 0x00000058050e7220 */ /* 0x001fc80000400000 */
[----:B------:R-:W-:-:S05]  /*2540*/  FFMA R14, R29, R19, R14 ;  /* 0x000000131d0e7223 */ /* 0x000fca000000000e */
[----:B------:R-:W-:-:S05]  /*2550*/  F2FP.F16.F32.PACK_AB R14, RZ, R14 ;  /* 0x0000000eff0e723e */ /* 0x000fca00000000ff */
[----:B------:R0:W-:Y:S01]  /*2560*/  @P3 STG.E.U16 desc[UR38][R10.64+0x12], R14 ;  /* 0x0000120e0a003986 */ /* 0x0001e2000c101526 */
[----:B------:R-:W-:Y:S05]  /*2570*/  @!P1 BRA `(.L_x_39) ;  /* 0x0000000000049947 */ /* 0x000fea0003800000 */
[----:B------:R4:W5:Y:S02]  /*2580*/  LDG.E.LTC128B.U16 R24, desc[UR38][R8.64+0x10] ;  /* 0x0000102608187981 */ /* 0x000964000c1e1520 */
.L_x_39:
[----:B------:R-:W-:Y:S05]  /*2590*/  BSYNC B1 ;  /* 0x0000000000017941 */ /* 0x000fea0003800000 */
.L_x_38:
[----:B-----5:R-:W-:Y:S01]  /*25a0*/  HADD2.F32 R5, -RZ, R24.H0_H0 ;  /* 0x20000018ff057230 */ /* 0x020fe20000004100 */
[----:B------:R-:W-:Y:S01]  /*25b0*/  ISETP.GT.AND P0, PT, R3, 0x8, P0 ;  /* 0x000000080300780c */ /* 0x000fe20000704270 */
[----:B------:R-:W-:Y:S03]  /*25c0*/  BSSY B1, `(.L_x_40) ;  /* 0x0000007000017945 */ /* 0x000fe60003800000 */
[----:B------:R-:W-:-:S04]  /*25d0*/  FMUL R5, R5, R88 ;  /* 0x0000005805057220 */ /* 0x000fc80000400000 */
[----:B------:R-:W-:-:S05]  /*25e0*/  FFMA R5, R30, R19, R5 ;  /* 0x000000131e057223 */ /* 0x000fca0000000005 */
[----:B------:R-:W-:-:S05]  /*25f0*/  F2FP.F16.F32.PACK_AB R5, RZ, R5 ;  /* 0x00000005ff05723e */ /* 0x000fca00000000ff */
[----:B------:R0:W-:Y:S01]  /*2600*/  @P1 STG.E.U16 desc[UR38][R12.64+0x10], R5 ;  /* 0x000010050c001986 */ /* 0x0001e2000c101526 */
[----:B------:R-:W-:Y:S05]  /*2610*/  @!P0 BRA `(.L_x_41) ;  /* 0x0000000000048947 */ /* 0x000fea0003800000 */
[----:B------:R0:W5:Y:S02]  /*2620*/  LDG.E.LTC128B.U16 R24, desc[UR38][R8.64+0x12] ;  /* 0x0000122608187981 */ /* 0x000164000c1e1520 */
.L_x_41:
[----:B------:R-:W-:Y:S05]  /*2630*/  BSYNC B1 ;  /* 0x0000000000017941 */ /* 0x000fea0003800000 */
.L_x_40:
        /* <DEDUP_REMOVED lines=10> */
.L_x_43:
[----:B------:R-:W-:Y:S05]  /*26e0*/  BSYNC B1 ;  /* 0x0000000000017941 */ /* 0x000fea0003800000 */
.L_x_42:
        /* <DEDUP_REMOVED lines=10> */
.L_x_45:
[----:B------:R-:W-:Y:S05]  /*2790*/  BSYNC B1 ;  /* 0x0000000000017941 */ /* 0x000fea0003800000 */
.L_x_44:
[----:B0----5:R-:W-:Y:S01]  /*27a0*/  HADD2.F32 R5, -RZ, R24.H0_H0 ;  /* 0x20000018ff057230 */ /* 0x021fe20000004100 */
        /* <DEDUP_REMOVED lines=8> */
.L_x_47:
[----:B------:R-:W-:Y:S05]  /*2830*/  BSYNC B1 ;  /* 0x0000000000017941 */ /* 0x000fea0003800000 */
.L_x_46:
        /* <DEDUP_REMOVED lines=9> */
.L_x_49:
[----:B------:R-:W-:Y:S05]  /*28d0*/  BSYNC B1 ;  /* 0x0000000000017941 */ /* 0x000fea0003800000 */
.L_x_48:
        /* <DEDUP_REMOVED lines=10> */
.L_x_51:
[----:B------:R-:W-:Y:S05]  /*2980*/  BSYNC B1 ;  /* 0x0000000000017941 */ /* 0x000fea0003800000 */
.L_x_50:
        /* <DEDUP_REMOVED lines=10> */
.L_x_53:
[----:B------:R-:W-:Y:S05]  /*2a30*/  BSYNC B1 ;  /* 0x0000000000017941 */ /* 0x000fea0003800000 */
.L_x_52:
        /* <DEDUP_REMOVED lines=9> */
.L_x_55:
[----:B------:R-:W-:Y:S05]  /*2ad0*/  BSYNC B1 ;  /* 0x0000000000017941 */ /* 0x000fea0003800000 */
.L_x_54:
        /* <DEDUP_REMOVED lines=9> */
.L_x_57:
[----:B------:R-:W-:Y:S05]  /*2b70*/  BSYNC B1 ;  /* 0x0000000000017941 */ /* 0x000fea0003800000 */
.L_x_56:
        /* <DEDUP_REMOVED lines=10> */
.L_x_59:
[----:B------:R-:W-:Y:S05]  /*2c20*/  BSYNC B1 ;  /* 0x0000000000017941 */ /* 0x000fea0003800000 */
.L_x_58:
        /* <DEDUP_REMOVED lines=10> */
.L_x_61:
[----:B------:R-:W-:Y:S05]  /*2cd0*/  BSYNC B1 ;  /* 0x0000000000017941 */ /* 0x000fea0003800000 */
.L_x_60:
        /* <DEDUP_REMOVED lines=9> */
.L_x_63:
[----:B------:R-:W-:Y:S05]  /*2d70*/  BSYNC B1 ;  /* 0x0000000000017941 */ /* 0x000fea0003800000 */
.L_x_62:
        /* <DEDUP_REMOVED lines=9> */
.L_x_65:
[----:B------:R-:W-:Y:S05]  /*2e10*/  BSYNC B1 ;  /* 0x0000000000017941 */ /* 0x000fea0003800000 */
.L_x_64:
        /* <DEDUP_REMOVED lines=10> */
.L_x_67:
[----:B------:R-:W-:Y:S05]  /*2ec0*/  BSYNC B1 ;  /* 0x0000000000017941 */ /* 0x000fea0003800000 */
.L_x_66:
        /* <DEDUP_REMOVED lines=10> */
.L_x_69:
[----:B------:R-:W-:Y:S05]  /*2f70*/  BSYNC B1 ;  /* 0x0000000000017941 */ /* 0x000fea0003800000 */
.L_x_68:
        /* <DEDUP_REMOVED lines=9> */
.L_x_71:
[----:B------:R-:W-:Y:S05]  /*3010*/  BSYNC B1 ;  /* 0x0000000000017941 */ /* 0x000fea0003800000 */
.L_x_70:
        /* <DEDUP_REMOVED lines=9> */
.L_x_73:
[----:B------:R-:W-:Y:S05]  /*30b0*/  BSYNC B1 ;  /* 0x0000000000017941 */ /* 0x000fea0003800000 */
.L_x_72:
        /* <DEDUP_REMOVED lines=10> */
.L_x_75:
[----:B------:R-:W-:Y:S05]  /*3160*/  BSYNC B1 ;  /* 0x0000000000017941 */ /* 0x000fea0003800000 */
.L_x_74:
        /* <DEDUP_REMOVED lines=10> */
.L_x_77:
[----:B------:R-:W-:Y:S05]  /*3210*/  BSYNC B1 ;  /* 0x0000000000017941 */ /* 0x000fea0003800000 */
.L_x_76:
        /* <DEDUP_REMOVED lines=9> */
.L_x_79:
[----:B------:R-:W-:Y:S05]  /*32b0*/  BSYNC B1 ;  /* 0x0000000000017941 */ /* 0x000fea0003800000 */
.L_x_78:
        /* <DEDUP_REMOVED lines=9> */
.L_x_81:
[----:B------:R-:W-:Y:S05]  /*3350*/  BSYNC B1 ;  /* 0x0000000000017941 */ /* 0x000fea0003800000 */
.L_x_80:
        /* <DEDUP_REMOVED lines=10> */
.L_x_83:
[----:B------:R-:W-:Y:S05]  /*3400*/  BSYNC B1 ;  /* 0x0000000000017941 */ /* 0x000fea0003800000 */
.L_x_82:
        /* <DEDUP_REMOVED lines=10> */
.L_x_85:
[----:B------:R-:W-:Y:S05]  /*34b0*/  BSYNC B1 ;  /* 0x0000000000017941 */ /* 0x000fea0003800000 */
.L_x_84:
        /* <DEDUP_REMOVED lines=9> */
.L_x_87:
[----:B------:R-:W-:Y:S05]  /*3550*/  BSYNC B1 ;  /* 0x0000000000017941 */ /* 0x000fea0003800000 */
.L_x_86:
        /* <DEDUP_REMOVED lines=9> */
.L_x_89:
[----:B------:R-:W-:Y:S05]  /*35f0*/  BSYNC B1 ;  /* 0x0000000000017941 */ /* 0x000fea0003800000 */
.L_x_88:
        /* <DEDUP_REMOVED lines=10> */
.L_x_91:
[----:B------:R-:W-:Y:S05]  /*36a0*/  BSYNC B1 ;  /* 0x0000000000017941 */ /* 0x000fea0003800000 */
.L_x_90:
        /* <DEDUP_REMOVED lines=10> */
.L_x_93:
[----:B------:R-:W-:Y:S05]  /*3750*/  BSYNC B1 ;  /* 0x0000000000017941 */ /* 0x000fea0003800000 */
.L_x_92:
        /* <DEDUP_REMOVED lines=9> */
.L_x_95:
[----:B------:R-:W-:Y:S05]  /*37f0*/  BSYNC B1 ;  /* 0x0000000000017941 */ /* 0x000fea0003800000 */
.L_x_94:
        /* <DEDUP_REMOVED lines=9> */
.L_x_97:
[----:B------:R-:W-:Y:S05]  /*3890*/  BSYNC B1 ;  /* 0x0000000000017941 */ /* 0x000fea0003800000 */
.L_x_96:
        /* <DEDUP_REMOVED lines=10> */
.L_x_99:
[----:B------:R-:W-:Y:S05]  /*3940*/  BSYNC B1 ;  /* 0x0000000000017941 */ /* 0x000fea0003800000 */
.L_x_98:
        /* <DEDUP_REMOVED lines=10> */
.L_x_101:
[----:B------:R-:W-:Y:S05]  /*39f0*/  BSYNC B1 ;  /* 0x0000000000017941 */ /* 0x000fea0003800000 */
.L_x_100:
        /* <DEDUP_REMOVED lines=9> */
.L_x_103:
[----:B------:R-:W-:Y:S05]  /*3a90*/  BSYNC B1 ;  /* 0x0000000000017941 */ /* 0x000fea0003800000 */
.L_x_102:
        /* <DEDUP_REMOVED lines=9> */
.L_x_105:
[----:B------:R-:W-:Y:S05]  /*3b30*/  BSYNC B1 ;  /* 0x0000000000017941 */ /* 0x000fea0003800000 */
.L_x_104:
        /* <DEDUP_REMOVED lines=10> */
.L_x_107:
[----:B------:R-:W-:Y:S05]  /*3be0*/  BSYNC B1 ;  /* 0x0000000000017941 */ /* 0x000fea0003800000 */
.L_x_106:
        /* <DEDUP_REMOVED lines=10> */
.L_x_109:
[----:B------:R-:W-:Y:S05]  /*3c90*/  BSYNC B1 ;  /* 0x0000000000017941 */ /* 0x000fea0003800000 */
.L_x_108:
        /* <DEDUP_REMOVED lines=9> */
.L_x_111:
[----:B------:R-:W-:Y:S05]  /*3d30*/  BSYNC B1 ;  /* 0x0000000000017941 */ /* 0x000fea0003800000 */
.L_x_110:
        /* <DEDUP_REMOVED lines=9> */
.L_x_113:
[----:B------:R-:W-:Y:S05]  /*3dd0*/  BSYNC B1 ;  /* 0x0000000000017941 */ /* 0x000fea0003800000 */
.L_x_112:
        /* <DEDUP_REMOVED lines=10> */
.L_x_115:
[----:B------:R-:W-:Y:S05]  /*3e80*/  BSYNC B1 ;  /* 0x0000000000017941 */ /* 0x000fea0003800000 */
.L_x_114:
        /* <DEDUP_REMOVED lines=10> */
.L_x_117:
[----:B------:R-:W-:Y:S05]  /*3f30*/  BSYNC B1 ;  /* 0x0000000000017941 */ /* 0x000fea0003800000 */
.L_x_116:
        /* <DEDUP_REMOVED lines=9> */
.L_x_119:
[----:B------:R-:W-:Y:S05]  /*3fd0*/  BSYNC B1 ;  /* 0x0000000000017941 */ /* 0x000fea0003800000 */
.L_x_118:
        /* <DEDUP_REMOVED lines=9> */
.L_x_121:
[----:B------:R-:W-:Y:S05]  /*4070*/  BSYNC B1 ;  /* 0x0000000000017941 */ /* 0x000fea0003800000 */
.L_x_120:
        /* <DEDUP_REMOVED lines=10> */
.L_x_123:
[----:B------:R-:W-:Y:S05]  /*4120*/  BSYNC B1 ;  /* 0x0000000000017941 */ /* 0x000fea0003800000 */
.L_x_122:
        /* <DEDUP_REMOVED lines=10> */
.L_x_125:
[----:B------:R-:W-:Y:S05]  /*41d0*/  BSYNC B1 ;  /* 0x0000000000017941 */ /* 0x000fea0003800000 */
.L_x_124:
        /* <DEDUP_REMOVED lines=9> */
.L_x_127:
[----:B------:R-:W-:Y:S05]  /*4270*/  BSYNC B1 ;  /* 0x0000000000017941 */ /* 0x000fea0003800000 */
.L_x_126:
        /* <DEDUP_REMOVED lines=9> */
.L_x_129:
[----:B------:R-:W-:Y:S05]  /*4310*/  BSYNC B1 ;  /* 0x0000000000017941 */ /* 0x000fea0003800000 */
.L_x_128:
        /* <DEDUP_REMOVED lines=10> */
.L_x_131:
[----:B------:R-:W-:Y:S05]  /*43c0*/  BSYNC B1 ;  /* 0x0000000000017941 */ /* 0x000fea0003800000 */
.L_x_130:
        /* <DEDUP_REMOVED lines=10> */
.L_x_133:
[----:B------:R-:W-:Y:S05]  /*4470*/  BSYNC B1 ;  /* 0x0000000000017941 */ /* 0x000fea0003800000 */
.L_x_132:
        /* <DEDUP_REMOVED lines=9> */
.L_x_135:
[----:B------:R-:W-:Y:S05]  /*4510*/  BSYNC B1 ;  /* 0x0000000000017941 */ /* 0x000fea0003800000 */
.L_x_134:
        /* <DEDUP_REMOVED lines=9> */
.L_x_137:
[----:B------:R-:W-:Y:S05]  /*45b0*/  BSYNC B1 ;  /* 0x0000000000017941 */ /* 0x000fea0003800000 */
.L_x_136:
        /* <DEDUP_REMOVED lines=10> */
.L_x_139:
[----:B------:R-:W-:Y:S05]  /*4660*/  BSYNC B1 ;  /* 0x0000000000017941 */ /* 0x000fea0003800000 */
.L_x_138:
        /* <DEDUP_REMOVED lines=10> */
.L_x_141:
[----:B------:R-:W-:Y:S05]  /*4710*/  BSYNC B1 ;  /* 0x0000000000017941 */ /* 0x000fea0003800000 */
.L_x_140:
        /* <DEDUP_REMOVED lines=9> */
.L_x_143:
[----:B------:R-:W-:Y:S05]  /*47b0*/  BSYNC B1 ;  /* 0x0000000000017941 */ /* 0x000fea0003800000 */
.L_x_142:
        /* <DEDUP_REMOVED lines=9> */
.L_x_145:
[----:B------:R-:W-:Y:S05]  /*4850*/  BSYNC B1 ;  /* 0x0000000000017941 */ /* 0x000fea0003800000 */
.L_x_144:
        /* <DEDUP_REMOVED lines=10> */
.L_x_147:
[----:B------:R-:W-:Y:S05]  /*4900*/  BSYNC B1 ;  /* 0x0000000000017941 */ /* 0x000fea0003800000 */
.L_x_146:
[----:B-----5:R-:W-:Y:S01]  /*4910*/  HADD2.F32 R5, -RZ, R24.H0_H0 ;  /* 0x20000018ff057230 */ /* 0x020fe20000004100 */
[----:B------:R-:W-:Y:S01]  /*4920*/  ISETP.GT.AND P0, PT, R4, 0x79, PT ;  /* 0x000000790400780c */ /* 0x000fe20003f04270 */
[----:B------:R-:W-:Y:S01]  /*4930*/  @P2 IMAD.MOV.U32 R4, RZ, RZ, R10 ;  /* 0x000000ffff042224 */ /* 0x000fe200078e000a */
[----:B------:R-:W-:Y:S02]  /*4940*/  BSSY B1, `(.L_x_148) ;  /* 0x000000a000017945 */ /* 0x000fe40003800000 */
[----:B------:R-:W-:Y:S01]  /*4950*/  FMUL R5, R5, R88 ;  /* 0x0000005805057220 */ /* 0x000fe20000400000 */
[----:B------:R-:W-:-:S03]  /*4960*/  ISETP.GT.AND P3, PT, R3, RZ, P0 ;  /* 0x000000ff0300720c */ /* 0x000fc60000764270 */
[----:B------:R-:W-:-:S05]  /*4970*/  FFMA R5, R84, R19, R5 ;  /* 0x0000001354057223 */ /* 0x000fca0000000005 */
[----:B------:R-:W-:-:S04]  /*4980*/  F2FP.F16.F32.PACK_AB R5, RZ, R5 ;  /* 0x00000005ff05723e */ /* 0x000fc800000000ff */
[----:B0-----:R-:W-:Y:S01]  /*4990*/  PRMT R14, R5, 0x7610, R14 ;  /* 0x00007610050e7816 */ /* 0x001fe2000000000e */
[----:B------:R-:W-:-:S05]  /*49a0*/  @P2 IMAD.MOV.U32 R5, RZ, RZ, R11 ;  /* 0x000000ffff052224 */ /* 0x000fca00078e000b */
[----:B------:R0:W-:Y:S01]  /*49b0*/  @P2 STG.E.U16 desc[UR38][R4.64+0xf0], R14 ;  /* 0x0000f00e04002986 */ /* 0x0001e2000c101526 */
[----:B------:R-:W-:Y:S05]  /*49c0*/  @!P3 BRA `(.L_x_149) ;  /* 0x000000000004b947 */ /* 0x000fea0003800000 */
[----:B------:R0:W5:Y:S02]  /*49d0*/  LDG.E.LTC128B.U16 R24, desc[UR38][R6.64+0xf2] ;  /* 0x0000f22606187981 */ /* 0x000164000c1e1520 */
.L_x_149:
[----:B------:R-:W-:Y:S05]  /*49e0*/  BSYNC B1 ;  /* 0x0000000000017941 */ /* 0x000fea0003800000 */
.L_x_148:
        /* <DEDUP_REMOVED lines=9> */
.L_x_151:
[----:B------:R-:W-:Y:S05]  /*4a80*/  BSYNC B1 ;  /* 0x0000000000017941 */ /* 0x000fea0003800000 */
.L_x_150:
[----:B-----5:R-:W-:Y:S01]  /*4a90*/  HADD2.F32 R5, -RZ, R24.H0_H0 ;  /* 0x20000018ff057230 */ /* 0x020fe20000004100 */
[----:B------:R-:W-:Y:S01]  /*4aa0*/  ISETP.GT.AND P0, PT, R3, 0x8, P0 ;  /* 0x000000080300780c */ /* 0x000fe20000704270 */
[----:B0-----:R-:W-:Y:S01]  /*4ab0*/  @P1 IMAD.MOV.U32 R4, RZ, RZ, R12 ;  /* 0x000000ffff041224 */ /* 0x001fe200078e000c */
[----:B------:R-:W-:Y:S02]  /*4ac0*/  BSSY B1, `(.L_x_152) ;  /* 0x0000009000017945 */ /* 0x000fe40003800000 */
[----:B------:R-:W-:-:S04]  /*4ad0*/  FMUL R5, R5, R88 ;  /* 0x0000005805057220 */ /* 0x000fc80000400000 */
[----:B------:R-:W-:-:S05]  /*4ae0*/  FFMA R5, R86, R19, R5 ;  /* 0x0000001356057223 */ /* 0x000fca0000000005 */
[----:B------:R-:W-:-:S04]  /*4af0*/  F2FP.F16.F32.PACK_AB R5, RZ, R5 ;  /* 0x00000005ff05723e */ /* 0x000fc800000000ff */
[----:B-1-3--:R-:W-:Y:S01]  /*4b00*/  PRMT R6, R5, 0x7610, R6 ;  /* 0x0000761005067816 */ /* 0x00afe20000000006 */
[----:B------:R-:W-:-:S05]  /*4b10*/  @P1 IMAD.MOV.U32 R5, RZ, RZ, R13 ;  /* 0x000000ffff051224 */ /* 0x000fca00078e000d */
[----:B------:R0:W-:Y:S01]  /*4b20*/  @P1 STG.E.U16 desc[UR38][R4.64+0xf0], R6 ;  /* 0x0000f00604001986 */ /* 0x0001e2000c101526 */
[----:B------:R-:W-:Y:S05]  /*4b30*/  @!P0 BRA `(.L_x_153) ;  /* 0x0000000000048947 */ /* 0x000fea0003800000 */
[----:B------:R1:W5:Y:S02]  /*4b40*/  LDG.E.LTC128B.U16 R24, desc[UR38][R8.64+0xf2] ;  /* 0x0000f22608187981 */ /* 0x000364000c1e1520 */
.L_x_153:
[----:B------:R-:W-:Y:S05]  /*4b50*/  BSYNC B1 ;  /* 0x0000000000017941 */ /* 0x000fea0003800000 */
.L_x_152:
[----:B------:R-:W-:Y:S05]  /*4b60*/  @!P0 BRA `(.L_x_154) ;  /* 0x0000001000e88947 */ /* 0x000fea0003800000 */
[----:B-----5:R-:W-:-:S05]  /*4b70*/  HADD2.F32 R3, -RZ, R24.H0_H0 ;  /* 0x20000018ff037230 */ /* 0x020fca0000004100 */
[----:B0-----:R-:W-:-:S04]  /*4b80*/  FMUL R4, R3, R88 ;  /* 0x0000005803047220 */ /* 0x001fc80000400000 */
[----:B------:R-:W-:-:S05]  /*4b90*/  FFMA R4, R87, R19, R4 ;  /* 0x0000001357047223 */ /* 0x000fca0000000004 */
[----:B------:R-:W-:-:S05]  /*4ba0*/  F2FP.F16.F32.PACK_AB R4, RZ, R4 ;  /* 0x00000004ff04723e */ /* 0x000fca00000000ff */
[----:B------:R3:W-:Y:S01]  /*4bb0*/  STG.E.U16 desc[UR38][R12.64+0xf2], R4 ;  /* 0x0000f2040c007986 */ /* 0x0007e2000c101526 */
[----:B------:R-:W-:Y:S05]  /*4bc0*/  BRA `(.L_x_154) ;  /* 0x0000001000d07947 */ /* 0x000fea0003800000 */
.L_x_29:
[----:B------:R-:W-:Y:S01]  /*4bd0*/  ISETP.GT.AND P3, PT, R4, 0x1, PT ;  /* 0x000000010400780c */ /* 0x000fe20003f64270 */
[----:B------:R-:W-:Y:S01]  /*4be0*/  ULDC.64 UR4, c[0x0][0x5c0] ;  /* 0x0001700000047ab9 */ /* 0x000fe20000000a00 */
[-C--:B------:R-:W-:Y:S01]  /*4bf0*/  FMUL R24, R24, R19.reuse ;  /* 0x0000001318187220 */ /* 0x080fe20000400000 */
[----:B------:R-:W-:Y:S01]  /*4c00*/  LEA R6, P4, R102, UR4, 0x1 ;  /* 0x0000000466067c11 */ /* 0x000fe2000f8808ff */
[-C--:B------:R-:W-:Y:S01]  /*4c10*/  FMUL R25, R25, R19.reuse ;  /* 0x0000001319197220 */ /* 0x080fe20000400000 */
[----:B------:R-:W-:Y:S01]  /*4c20*/  ISETP.GT.AND P0, PT, R3, RZ, P3 ;  /* 0x000000ff0300720c */ /* 0x000fe20001f04270 */
[-C--:B------:R-:W-:Y:S01]  /*4c30*/  FMUL R26, R26, R19.reuse ;  /* 0x000000131a1a7220 */ /* 0x080fe20000400000 */
[----:B------:R-:W-:Y:S01]  /*4c40*/  F2FP.F16.F32.PACK_AB R24, RZ, R24 ;  /* 0x00000018ff18723e */ /* 0x000fe200000000ff */
[-C--:B------:R-:W-:Y:S01]  /*4c50*/  FMUL R27, R27, R19.reuse ;  /* 0x000000131b1b7220 */ /* 0x080fe20000400000 */
[----:B------:R-:W-:Y:S01]  /*4c60*/  LEA.HI.X R7, R102, UR5, R113, 0x1, P4 ;  /* 0x0000000566077c11 */ /* 0x000fe2000a0f0c71 */
[----:B------:R-:W-:Y:S01]  /*4c70*/  FMUL R28, R28, R19 ;  /* 0x000000131c1c7220 */ /* 0x000fe20000400000 */
[----:B------:R-:W-:Y:S01]  /*4c80*/  F2FP.F16.F32.PACK_AB R25, RZ, R25 ;  /* 0x00000019ff19723e */ /* 0x000fe200000000ff */
[-C--:B------:R-:W-:Y:S01]  /*4c90*/  FMUL R29, R29, R19.reuse ;  /* 0x000000131d1d7220 */ /* 0x080fe20000400000 */
[----:B------:R-:W-:Y:S01]  /*4ca0*/  ISETP.GT.AND P2, PT, R3, 0x8, P2 ;  /* 0x000000080300780c */ /* 0x000fe20001744270 */
[----:B------:R-:W-:Y:S01]  /*4cb0*/  @P1 STG.E.U16 desc[UR38][R6.64], R24 ;  /* 0x0000001806001986 */ /* 0x000fe2000c101526 */
[----:B------:R-:W-:Y:S01]  /*4cc0*/  ISETP.GT.AND P1, PT, R4, 0x8, PT ;  /* 0x000000080400780c */ /* 0x000fe20003f24270 */
[-C--:B------:R-:W-:Y:S01]  /*4cd0*/  FMUL R30, R30, R19.reuse ;  /* 0x000000131e1e7220 */ /* 0x080fe20000400000 */
[C---:B------:R-:W-:Y:S01]  /*4ce0*/  SHF.L.U64.HI R5, R92.reuse, 0x1, R91 ;  /* 0x000000015c057819 */ /* 0x040fe2000001025b */
[----:B------:R-:W-:Y:S01]  /*4cf0*/  @P0 STG.E.U16 desc[UR38][R6.64+0x2], R25 ;  /* 0x0000021906000986 */ /* 0x000fe2000c101526 */
[----:B------:R-:W-:Y:S01]  /*4d00*/  LEA R8, P5, R92, R6, 0x1 ;  /* 0x000000065c087211 */ /* 0x000fe200078a08ff */
[-C--:B------:R-:W-:Y:S01]  /*4d10*/  FMUL R31, R31, R19.reuse ;  /* 0x000000131f1f7220 */ /* 0x080fe20000400000 */
[----:B------:R-:W-:Y:S01]  /*4d20*/  ISETP.GT.AND P3, PT, R3, 0x8, P3 ;  /* 0x000000080300780c */ /* 0x000fe20001f64270 */
[-C--:B------:R-:W-:Y:S01]  /*4d30*/  FMUL R32, R32, R19.reuse ;  /* 0x0000001320207220 */ /* 0x080fe20000400000 */
[----:B------:R-:W-:Y:S01]  /*4d40*/  ISETP.GT.AND P0, PT, R4, 0x9, PT ;  /* 0x000000090400780c */ /* 0x000fe20003f04270 */
[----:B------:R-:W-:Y:S01]  /*4d50*/  IMAD.X R9, R5, 0x1, R7, P5 ;  /* 0x0000000105097824 */ /* 0x000fe200028e0607 */
[----:B------:R-:W-:Y:S01]  /*4d60*/  ISETP.GT.AND P4, PT, R3, RZ, P1 ;  /* 0x000000ff0300720c */ /* 0x000fe20000f84270 */
[-C--:B------:R-:W-:Y:S01]  /*4d70*/  FMUL R33, R33, R19.reuse ;  /* 0x0000001321217220 */ /* 0x080fe20000400000 */
[----:B------:R-:W-:Y:S01]  /*4d80*/  F2FP.F16.F32.PACK_AB R26, RZ, R26 ;  /* 0x0000001aff1a723e */ /* 0x000fe200000000ff */
[-C--:B------:R-:W-:Y:S01]  /*4d90*/  FMUL R34, R34, R19.reuse ;  /* 0x0000001322227220 */ /* 0x080fe20000400000 */
[----:B------:R-:W-:Y:S01]  /*4da0*/  ISETP.GT.AND P5, PT, R3, RZ, P0 ;  /* 0x000000ff0300720c */ /* 0x000fe200007a4270 */
[----:B------:R-:W-:Y:S01]  /*4db0*/  FMUL R35, R35, R19 ;  /* 0x0000001323237220 */ /* 0x000fe20000400000 */
[----:B------:R-:W-:Y:S01]  /*4dc0*/  F2FP.F16.F32.PACK_AB R27, RZ, R27 ;  /* 0x0000001bff1b723e */ /* 0x000fe200000000ff */
[----:B------:R-:W-:Y:S01]  /*4dd0*/  @P2 STG.E.U16 desc[UR38][R8.64], R26 ;  /* 0x0000001a08002986 */ /* 0x000fe2000c101526 */
[----:B------:R-:W-:Y:S01]  /*4de0*/  F2FP.F16.F32.PACK_AB R28, RZ, R28 ;  /* 0x0000001cff1c723e */ /* 0x000fe200000000ff */
[-C--:B------:R-:W-:Y:S01]  /*4df0*/  FMUL R36, R36, R19.reuse ;  /* 0x0000001324247220 */ /* 0x080fe20000400000 */
[----:B------:R-:W-:Y:S01]  /*4e00*/  ISETP.GT.AND P2, PT, R3, 0x8, P1 ;  /* 0x000000080300780c */ /* 0x000fe20000f44270 */
[----:B------:R-:W-:Y:S01]  /*4e10*/  @P3 STG.E.U16 desc[UR38][R8.64+0x2], R27 ;  /* 0x0000021b08003986 */ /* 0x000fe2000c101526 */
[----:B------:R-:W-:Y:S01]  /*4e20*/  ISETP.GT.AND P1, PT, R4, 0x10, PT ;  /* 0x000000100400780c */ /* 0x000fe20003f24270 */
[----:B------:R-:W-:Y:S01]  /*4e30*/  FMUL R37, R37, R19 ;  /* 0x0000001325257220 */ /* 0x000fe20000400000 */
[----:B------:R-:W-:Y:S01]  /*4e40*/  F2FP.F16.F32.PACK_AB R29, RZ, R29 ;  /* 0x0000001dff1d723e */ /* 0x000fe200000000ff */
[----:B------:R-:W-:Y:S01]  /*4e50*/  @P4 STG.E.U16 desc[UR38][R6.64+0x10], R28 ;  /* 0x0000101c06004986 */ /* 0x000fe2000c101526 */
[C---:B------:R-:W-:Y:S01]  /*4e60*/  ISETP.GT.AND P3, PT, R3.reuse, 0x8, P0 ;  /* 0x000000080300780c */ /* 0x040fe20000764270 */
[-C--:B------:R-:W-:Y:S01]  /*4e70*/  FMUL R38, R38, R19.reuse ;  /* 0x0000001326267220 */ /* 0x080fe20000400000 */
[----:B------:R-:W-:Y:S01]  /*4e80*/  ISETP.GT.AND P0, PT, R4, 0x11, PT ;  /* 0x000000110400780c */ /* 0x000fe20003f04270 */
[----:B------:R-:W-:Y:S01]  /*4e90*/  @P5 STG.E.U16 desc[UR38][R6.64+0x12], R29 ;  /* 0x0000121d06005986 */ /* 0x000fe2000c101526 */
        /* <DEDUP_REMOVED lines=161> */
[----:B------:R-:W-:Y:S01]  /*58b0*/  FMUL R87, R87, R19 ;  /* 0x0000001357577220 */ /* 0x000fe20000400000 */
[----:B------:R-:W-:-:S02]  /*58c0*/  F2FP.F16.F32.PACK_AB R62, RZ, R62 ;  /* 0x0000003eff3e723e */ /* 0x000fc400000000ff */
[C---:B------:R-:W-:Y:S02]  /*58d0*/  ISETP.GT.AND P5, PT, R3.reuse, RZ, P0 ;  /* 0x000000ff0300720c */ /* 0x040fe400007a4270 */
[----:B------:R-:W-:Y:S01]  /*58e0*/  F2FP.F16.F32.PACK_AB R63, RZ, R63 ;  /* 0x0000003fff3f723e */ /* 0x000fe200000000ff */
[----:B------:R-:W-:Y:S01]  /*58f0*/  @P2 STG.E.U16 desc[UR38][R8.64+0x90], R62 ;  /* 0x0000903e08002986 */ /* 0x000fe2000c101526 */
[----:B------:R-:W-:Y:S02]  /*5900*/  F2FP.F16.F32.PACK_AB R64, RZ, R64 ;  /* 0x00000040ff40723e */ /* 0x000fe400000000ff */
[C---:B------:R-:W-:Y:S01]  /*5910*/  ISETP.GT.AND P2, PT, R3.reuse, 0x8, P1 ;  /* 0x000000080300780c */ /* 0x040fe20000f44270 */
[----:B------:R-:W-:Y:S01]  /*5920*/  @P3 STG.E.U16 desc[UR38][R8.64+0x92], R63 ;  /* 0x0000923f08003986 */ /* 0x000fe2000c101526 */
[----:B------:R-:W-:Y:S02]  /*5930*/  ISETP.GT.AND P1, PT, R4, 0x58, PT ;  /* 0x000000580400780c */ /* 0x000fe40003f24270 */
[----:B------:R-:W-:Y:S01]  /*5940*/  F2FP.F16.F32.PACK_AB R65, RZ, R65 ;  /* 0x00000041ff41723e */ /* 0x000fe200000000ff */
[----:B------:R-:W-:Y:S01]  /*5950*/  @P4 STG.E.U16 desc[UR38][R6.64+0xa0], R64 ;  /* 0x0000a04006004986 */ /* 0x000fe2000c101526 */
[----:B------:R-:W-:-:S02]  /*5960*/  ISETP.GT.AND P3, PT, R3, 0x8, P0 ;  /* 0x000000080300780c */ /* 0x000fc40000764270 */
[----:B------:R-:W-:Y:S01]  /*5970*/  ISETP.GT.AND P0, PT, R4, 0x59, PT ;  /* 0x000000590400780c */ /* 0x000fe20003f04270 */
[----:B------:R-:W-:Y:S01]  /*5980*/  @P5 STG.E.U16 desc[UR38][R6.64+0xa2], R65 ;  /* 0x0000a24106005986 */ /* 0x000fe2000c101526 */
[C---:B------:R-:W-:Y:S02]  /*5990*/  ISETP.GT.AND P4, PT, R3.reuse, RZ, P1 ;  /* 0x000000ff0300720c */ /* 0x040fe40000f84270 */
[----:B------:R-:W-:Y:S02]  /*59a0*/  F2FP.F16.F32.PACK_AB R66, RZ, R66 ;  /* 0x00000042ff42723e */ /* 0x000fe400000000ff */
[----:B------:R-:W-:Y:S02]  /*59b0*/  ISETP.GT.AND P5, PT, R3, RZ, P0 ;  /* 0x000000ff0300720c */ /* 0x000fe400007a4270 */
[----:B------:R-:W-:Y:S01]  /*59c0*/  F2FP.F16.F32.PACK_AB R67, RZ, R67 ;  /* 0x00000043ff43723e */ /* 0x000fe200000000ff */
[----:B------:R-:W-:Y:S01]  /*59d0*/  @P2 STG.E.U16 desc[UR38][R8.64+0xa0], R66 ;  /* 0x0000a04208002986 */ /* 0x000fe2000c101526 */
[----:B------:R-:W-:-:S02]  /*59e0*/  F2FP.F16.F32.PACK_AB R68, RZ, R68 ;  /* 0x00000044ff44723e */ /* 0x000fc400000000ff */
[C---:B------:R-:W-:Y:S01]  /*59f0*/  ISETP.GT.AND P2, PT, R3.reuse, 0x8, P1 ;  /* 0x000000080300780c */ /* 0x040fe20000f44270 */
[----:B------:R-:W-:Y:S01]  /*5a00*/  @P3 STG.E.U16 desc[UR38][R8.64+0xa2], R67 ;  /* 0x0000a24308003986 */ /* 0x000fe2000c101526 */
[C---:B------:R-:W-:Y:S02]  /*5a10*/  ISETP.GT.AND P1, PT, R4.reuse, 0x60, PT ;  /* 0x000000600400780c */ /* 0x040fe40003f24270 */
[----:B------:R-:W-:Y:S01]  /*5a20*/  F2FP.F16.F32.PACK_AB R69, RZ, R69 ;  /* 0x00000045ff45723e */ /* 0x000fe200000000ff */
[----:B------:R-:W-:Y:S01]  /*5a30*/  @P4 STG.E.U16 desc[UR38][R6.64+0xb0], R68 ;  /* 0x0000b04406004986 */ /* 0x000fe2000c101526 */
[C---:B------:R-:W-:Y:S02]  /*5a40*/  ISETP.GT.AND P3, PT, R3.reuse, 0x8, P0 ;  /* 0x000000080300780c */ /* 0x040fe40000764270 */
[----:B------:R-:W-:Y:S01]  /*5a50*/  ISETP.GT.AND P0, PT, R4, 0x61, PT ;  /* 0x000000610400780c */ /* 0x000fe20003f04270 */
[----:B------:R-:W-:Y:S01]  /*5a60*/  @P5 STG.E.U16 desc[UR38][R6.64+0xb2], R69 ;  /* 0x0000b24506005986 */ /* 0x000fe2000c101526 */
[----:B------:R-:W-:-:S02]  /*5a70*/  ISETP.GT.AND P4, PT, R3, RZ, P1 ;  /* 0x000000ff0300720c */ /* 0x000fc40000f84270 */
[C---:B------:R-:W-:Y:S02]  /*5a80*/  ISETP.GT.AND P5, PT, R3.reuse, RZ, P0 ;  /* 0x000000ff0300720c */ /* 0x040fe400007a4270 */
[----:B------:R-:W-:Y:S02]  /*5a90*/  F2FP.F16.F32.PACK_AB R70, RZ, R70 ;  /* 0x00000046ff46723e */ /* 0x000fe400000000ff */
[----:B------:R-:W-:Y:S02]  /*5aa0*/  F2FP.F16.F32.PACK_AB R71, RZ, R71 ;  /* 0x00000047ff47723e */ /* 0x000fe400000000ff */
[----:B------:R-:W-:Y:S01]  /*5ab0*/  F2FP.F16.F32.PACK_AB R72, RZ, R72 ;  /* 0x00000048ff48723e */ /* 0x000fe200000000ff */
[----:B------:R-:W-:Y:S01]  /*5ac0*/  @P2 STG.E.U16 desc[UR38][R8.64+0xb0], R70 ;  /* 0x0000b04608002986 */ /* 0x000fe2000c101526 */
[----:B------:R-:W-:Y:S02]  /*5ad0*/  F2FP.F16.F32.PACK_AB R73, RZ, R73 ;  /* 0x00000049ff49723e */ /* 0x000fe400000000ff */
[C---:B------:R-:W-:Y:S01]  /*5ae0*/  ISETP.GT.AND P1, PT, R3.reuse, 0x8, P1 ;  /* 0x000000080300780c */ /* 0x040fe20000f24270 */
[----:B------:R-:W-:Y:S01]  /*5af0*/  @P3 STG.E.U16 desc[UR38][R8.64+0xb2], R71 ;  /* 0x0000b24708003986 */ /* 0x000fe2000c101526 */
[----:B------:R-:W-:-:S02]  /*5b00*/  ISETP.GT.AND P2, PT, R3, 0x8, P0 ;  /* 0x000000080300780c */ /* 0x000fc40000744270 */
[C---:B------:R-:W-:Y:S01]  /*5b10*/  ISETP.GT.AND P0, PT, R4.reuse, 0x69, PT ;  /* 0x000000690400780c */ /* 0x040fe20003f04270 */
[----:B------:R-:W-:Y:S01]  /*5b20*/  @P4 STG.E.U16 desc[UR38][R6.64+0xc0], R72 ;  /* 0x0000c04806004986 */ /* 0x000fe2000c101526 */
[----:B------:R-:W-:Y:S02]  /*5b30*/  ISETP.GT.AND P4, PT, R4, 0x68, PT ;  /* 0x000000680400780c */ /* 0x000fe40003f84270 */
[----:B------:R-:W-:Y:S01]  /*5b40*/  F2FP.F16.F32.PACK_AB R74, RZ, R74 ;  /* 0x0000004aff4a723e */ /* 0x000fe200000000ff */
[----:B------:R-:W-:Y:S01]  /*5b50*/  @P5 STG.E.U16 desc[UR38][R6.64+0xc2], R73 ;  /* 0x0000c24906005986 */ /* 0x000fe2000c101526 */
[C---:B------:R-:W-:Y:S02]  /*5b60*/  ISETP.GT.AND P5, PT, R3.reuse, RZ, P4 ;  /* 0x000000ff0300720c */ /* 0x040fe400027a4270 */
[----:B------:R-:W-:Y:S01]  /*5b70*/  ISETP.GT.AND P3, PT, R3, RZ, P0 ;  /* 0x000000ff0300720c */ /* 0x000fe20000764270 */
[----:B------:R-:W-:Y:S01]  /*5b80*/  @P1 STG.E.U16 desc[UR38][R8.64+0xc0], R74 ;  /* 0x0000c04a08001986 */ /* 0x000fe2000c101526 */
[----:B------:R-:W-:-:S02]  /*5b90*/  F2FP.F16.F32.PACK_AB R75, RZ, R75 ;  /* 0x0000004bff4b723e */ /* 0x000fc400000000ff */
[----:B------:R-:W-:Y:S02]  /*5ba0*/  F2FP.F16.F32.PACK_AB R76, RZ, R76 ;  /* 0x0000004cff4c723e */ /* 0x000fe400000000ff */
[C---:B------:R-:W-:Y:S01]  /*5bb0*/  ISETP.GT.AND P4, PT, R3.reuse, 0x8, P4 ;  /* 0x000000080300780c */ /* 0x040fe20002784270 */
[----:B------:R-:W-:Y:S01]  /*5bc0*/  @P2 STG.E.U16 desc[UR38][R8.64+0xc2], R75 ;  /* 0x0000c24b08002986 */ /* 0x000fe2000c101526 */
[----:B------:R-:W-:Y:S02]  /*5bd0*/  F2FP.F16.F32.PACK_AB R77, RZ, R77 ;  /* 0x0000004dff4d723e */ /* 0x000fe400000000ff */
[C---:B------:R-:W-:Y:S01]  /*5be0*/  ISETP.GT.AND P2, PT, R4.reuse, 0x71, PT ;  /* 0x000000710400780c */ /* 0x040fe20003f44270 */
[----:B------:R-:W-:Y:S01]  /*5bf0*/  @P5 STG.E.U16 desc[UR38][R6.64+0xd0], R76 ;  /* 0x0000d04c06005986 */ /* 0x000fe2000c101526 */
[----:B------:R-:W-:Y:S02]  /*5c00*/  ISETP.GT.AND P5, PT, R3, 0x8, P0 ;  /* 0x000000080300780c */ /* 0x000fe400007a4270 */
[C---:B------:R-:W-:Y:S01]  /*5c10*/  ISETP.GT.AND P1, PT, R4.reuse, 0x78, PT ;  /* 0x000000780400780c */ /* 0x040fe20003f24270 */
[----:B------:R-:W-:Y:S01]  /*5c20*/  @P3 STG.E.U16 desc[UR38][R6.64+0xd2], R77 ;  /* 0x0000d24d06003986 */ /* 0x000fe2000c101526 */
[----:B------:R-:W-:-:S02]  /*5c30*/  ISETP.GT.AND P3, PT, R4, 0x70, PT ;  /* 0x000000700400780c */ /* 0x000fc40003f64270 */
[----:B------:R-:W-:Y:S01]  /*5c40*/  ISETP.GT.AND P0, PT, R4, 0x79, PT ;  /* 0x000000790400780c */ /* 0x000fe20003f04270 */
[----:B------:R-:W-:Y:S01]  /*5c50*/  @P4 IMAD.MOV.U32 R4, RZ, RZ, R8 ;  /* 0x000000ffff044224 */ /* 0x000fe200078e0008 */
[----:B------:R-:W-:Y:S01]  /*5c60*/  F2FP.F16.F32.PACK_AB R78, RZ, R78 ;  /* 0x0000004eff4e723e */ /* 0x000fe200000000ff */
[----:B------:R-:W-:Y:S01]  /*5c70*/  @P4 IMAD.MOV.U32 R5, RZ, RZ, R9 ;  /* 0x000000ffff054224 */ /* 0x000fe200078e0009 */
[----:B------:R-:W-:Y:S02]  /*5c80*/  F2FP.F16.F32.PACK_AB R79, RZ, R79 ;  /* 0x0000004fff4f723e */ /* 0x000fe400000000ff */
[----:B------:R-:W-:Y:S02]  /*5c90*/  F2FP.F16.F32.PACK_AB R80, RZ, R80 ;  /* 0x00000050ff50723e */ /* 0x000fe400000000ff */
[----:B------:R0:W-:Y:S01]  /*5ca0*/  @P4 STG.E.U16 desc[UR38][R4.64+0xd0], R78 ;  /* 0x0000d04e04004986 */ /* 0x0001e2000c101526 */
[----:B------:R-:W-:Y:S02]  /*5cb0*/  ISETP.GT.AND P4, PT, R3, RZ, P2 ;  /* 0x000000ff0300720c */ /* 0x000fe40001784270 */
[----:B------:R-:W-:-:S02]  /*5cc0*/  F2FP.F16.F32.PACK_AB R81, RZ, R81 ;  /* 0x00000051ff51723e */ /* 0x000fc400000000ff */
[----:B------:R-:W-:Y:S02]  /*5cd0*/  ISETP.GT.AND P2, PT, R3, 0x8, P2 ;  /* 0x000000080300780c */ /* 0x000fe40001744270 */
[----:B------:R-:W-:Y:S02]  /*5ce0*/  F2FP.F16.F32.PACK_AB R82, RZ, R82 ;  /* 0x00000052ff52723e */ /* 0x000fe400000000ff */
[----:B------:R-:W-:Y:S02]  /*5cf0*/  F2FP.F16.F32.PACK_AB R83, RZ, R83 ;  /* 0x00000053ff53723e */ /* 0x000fe400000000ff */
[----:B------:R-:W-:Y:S01]  /*5d00*/  F2FP.F16.F32.PACK_AB R84, RZ, R84 ;  /* 0x00000054ff54723e */ /* 0x000fe200000000ff */
[----:B0-----:R-:W-:Y:S01]  /*5d10*/  @P5 IMAD.MOV.U32 R4, RZ, RZ, R8 ;  /* 0x000000ffff045224 */ /* 0x001fe200078e0008 */
[----:B------:R-:W-:Y:S01]  /*5d20*/  F2FP.F16.F32.PACK_AB R85, RZ, R85 ;  /* 0x00000055ff55723e */ /* 0x000fe200000000ff */
[----:B------:R-:W-:Y:S01]  /*5d30*/  @P5 IMAD.MOV.U32 R5, RZ, RZ, R9 ;  /* 0x000000ffff055224 */ /* 0x000fe200078e0009 */
[----:B------:R-:W-:-:S02]  /*5d40*/  F2FP.F16.F32.PACK_AB R86, RZ, R86 ;  /* 0x00000056ff56723e */ /* 0x000fc400000000ff */
[----:B------:R-:W-:Y:S02]  /*5d50*/  F2FP.F16.F32.PACK_AB R87, RZ, R87 ;  /* 0x00000057ff57723e */ /* 0x000fe400000000ff */
[----:B------:R0:W-:Y:S01]  /*5d60*/  @P5 STG.E.U16 desc[UR38][R4.64+0xd2], R79 ;  /* 0x0000d24f04005986 */ /* 0x0001e2000c101526 */
[C---:B------:R-:W-:Y:S02]  /*5d70*/  ISETP.GT.AND P5, PT, R3.reuse, RZ, P3 ;  /* 0x000000ff0300720c */ /* 0x040fe40001fa4270 */
[----:B------:R-:W-:-:S11]  /*5d80*/  ISETP.GT.AND P3, PT, R3, 0x8, P3 ;  /* 0x000000080300780c */ /* 0x000fd60001f64270 */
[----:B0-----:R-:W-:Y:S02]  /*5d90*/  @P5 IMAD.MOV.U32 R4, RZ, RZ, R6 ;  /* 0x000000ffff045224 */ /* 0x001fe400078e0006 */
[----:B------:R-:W-:-:S05]  /*5da0*/  @P5 IMAD.MOV.U32 R5, RZ, RZ, R7 ;  /* 0x000000ffff055224 */ /* 0x000fca00078e0007 */
[----:B------:R0:W-:Y:S01]  /*5db0*/  @P5 STG.E.U16 desc[UR38][R4.64+0xe0], R80 ;  /* 0x0000e05004005986 */ /* 0x0001e2000c101526 */
[C---:B------:R-:W-:Y:S02]  /*5dc0*/  ISETP.GT.AND P5, PT, R3.reuse, RZ, P0 ;  /* 0x000000ff0300720c */ /* 0x040fe400007a4270 */
[----:B------:R-:W-:Y:S01]  /*5dd0*/  ISETP.GT.AND P0, PT, R3, 0x8, P0 ;  /* 0x000000080300780c */ /* 0x000fe20000704270 */
[----:B0-----:R-:W-:Y:S02]  /*5de0*/  @P4 IMAD.MOV.U32 R4, RZ, RZ, R6 ;  /* 0x000000ffff044224 */ /* 0x001fe400078e0006 */
[----:B------:R-:W-:-:S05]  /*5df0*/  @P4 IMAD.MOV.U32 R5, RZ, RZ, R7 ;  /* 0x000000ffff054224 */ /* 0x000fca00078e0007 */
[----:B------:R0:W-:Y:S01]  /*5e00*/  @P4 STG.E.U16 desc[UR38][R4.64+0xe2], R81 ;  /* 0x0000e25104004986 */ /* 0x0001e2000c101526 */
[C---:B------:R-:W-:Y:S02]  /*5e10*/  ISETP.GT.AND P4, PT, R3.reuse, RZ, P1 ;  /* 0x000000ff0300720c */ /* 0x040fe40000f84270 */
[----:B------:R-:W-:Y:S01]  /*5e20*/  ISETP.GT.AND P1, PT, R3, 0x8, P1 ;  /* 0x000000080300780c */ /* 0x000fe20000f24270 */
[----:B0-----:R-:W-:Y:S02]  /*5e30*/  @P3 IMAD.MOV.U32 R4, RZ, RZ, R8 ;  /* 0x000000ffff043224 */ /* 0x001fe400078e0008 */
[----:B------:R-:W-:-:S05]  /*5e40*/  @P3 IMAD.MOV.U32 R5, RZ, RZ, R9 ;  /* 0x000000ffff053224 */ /* 0x000fca00078e0009 */
[----:B------:R0:W-:Y:S02]  /*5e50*/  @P3 STG.E.U16 desc[UR38][R4.64+0xe0], R82 ;  /* 0x0000e05204003986 */ /* 0x0001e4000c101526 */
[----:B0-----:R-:W-:Y:S02]  /*5e60*/  @P2 IMAD.MOV.U32 R4, RZ, RZ, R8 ;  /* 0x000000ffff042224 */ /* 0x001fe400078e0008 */
[----:B------:R-:W-:-:S05]  /*5e70*/  @P2 IMAD.MOV.U32 R5, RZ, RZ, R9 ;  /* 0x000000ffff052224 */ /* 0x000fca00078e0009 */
[----:B------:R0:W-:Y:S02]  /*5e80*/  @P2 STG.E.U16 desc[UR38][R4.64+0xe2], R83 ;  /* 0x0000e25304002986 */ /* 0x0001e4000c101526 */
[----:B0-----:R-:W-:Y:S02]  /*5e90*/  @P4 IMAD.MOV.U32 R4, RZ, RZ, R6 ;  /* 0x000000ffff044224 */ /* 0x001fe400078e0006 */
[----:B------:R-:W-:-:S05]  /*5ea0*/  @P4 IMAD.MOV.U32 R5, RZ, RZ, R7 ;  /* 0x000000ffff054224 */ /* 0x000fca00078e0007 */
[----:B------:R0:W-:Y:S04]  /*5eb0*/  @P4 STG.E.U16 desc[UR38][R4.64+0xf0], R84 ;  /* 0x0000f05404004986 */ /* 0x0001e8000c101526 */
[----:B------:R1:W-:Y:S01]  /*5ec0*/  @P5 STG.E.U16 desc[UR38][R6.64+0xf2], R85 ;  /* 0x0000f25506005986 */ /* 0x0003e2000c101526 */
[----:B0-----:R-:W-:Y:S02]  /*5ed0*/  @P1 IMAD.MOV.U32 R4, RZ, RZ, R8 ;  /* 0x000000ffff041224 */ /* 0x001fe400078e0008 */
[----:B------:R-:W-:-:S05]  /*5ee0*/  @P1 IMAD.MOV.U32 R5, RZ, RZ, R9 ;  /* 0x000000ffff051224 */ /* 0x000fca00078e0009 */
[----:B------:R1:W-:Y:S04]  /*5ef0*/  @P1 STG.E.U16 desc[UR38][R4.64+0xf0], R86 ;  /* 0x0000f05604001986 */ /* 0x0003e8000c101526 */
[----:B------:R1:W-:Y:S02]  /*5f00*/  @P0 STG.E.U16 desc[UR38][R8.64+0xf2], R87 ;  /* 0x0000f25708000986 */ /* 0x0003e4000c101526 */
.L_x_154:
[----:B------:R-:W-:Y:S05]  /*5f10*/  BSYNC B0 ;  /* 0x0000000000007941 */ /* 0x000fea0003800000 */
.L_x_28:
[----:B------:R-:W-:Y:S01]  /*5f20*/  IADD3 R16, P0, R16, UR36, RZ ;  /* 0x0000002410107c10 */ /* 0x000fe2000ff1e0ff */
[----:B------:R-:W-:Y:S01]  /*5f30*/  ULDC.64 UR4, c[0x0][0x650] ;  /* 0x0001940000047ab9 */ /* 0x000fe20000000a00 */
[----:B------:R-:W-:Y:S01]  /*5f40*/  PRMT R3, RZ, 0x7610, R3 ;  /* 0x00007610ff037816 */ /* 0x000fe20000000003 */
[----:B------:R-:W-:Y:S01]  /*5f50*/  IMAD.MOV.U32 R100, RZ, RZ, -0x1 ;  /* 0xffffffffff647424 */ /* 0x000fe200078e00ff */
[----:B------:R-:W-:Y:S01]  /*5f60*/  IADD3.X R17, R17, UR42, RZ, P0, !PT ;  /* 0x0000002a11117c10 */ /* 0x000fe200087fe4ff */
[----:B------:R-:W-:Y:S01]  /*5f70*/  IMAD.MOV.U32 R99, RZ, RZ, -0x1 ;  /* 0xffffffffff637424 */ /* 0x000fe200078e00ff */
[----:B------:R-:W-:-:S04]  /*5f80*/  ISETP.GE.U32.AND P0, PT, R16, UR4, PT ;  /* 0x0000000410007c0c */ /* 0x000fc8000bf06070 */
[----:B------:R-:W-:-:S13]  /*5f90*/  ISETP.GE.U32.AND.EX P0, PT, R17, UR5, PT, P0 ;  /* 0x0000000511007c0c */ /* 0x000fda000bf06100 */
[----:B------:R-:W-:Y:S05]  /*5fa0*/  @P0 BRA `(.L_x_155) ;  /* 0x00000004004c0947 */ /* 0x000fea0003800000 */
[----:B------:R-:W0:Y:S01]  /*5fb0*/  LDC.64 R10, c[0x0][0x628] ;  /* 0x00018a00ff0a7b82 */ /* 0x000e220000000a00 */
[----:B---3--:R-:W3:Y:S01]  /*5fc0*/  S2R R12, SR_CTAID.X ;  /* 0x00000000000c7919 */ /* 0x008ee20000002500 */
[----:B-12-4-:R-:W-:Y:S02]  /*5fd0*/  IMAD.MOV.U32 R8, RZ, RZ, R16 ;  /* 0x000000ffff087224 */ /* 0x016fe400078e0010 */
[----:B------:R-:W-:Y:S01]  /*5fe0*/  IMAD.MOV.U32 R9, RZ, RZ, R17 ;  /* 0x000000ffff097224 */ /* 0x000fe200078e0011 */
[----:B------:R-:W1:Y:S03]  /*5ff0*/  S2R R20, SR_CTAID.Y ;  /* 0x0000000000147919 */ /* 0x000e660000002600 */
[----:B------:R-:W2:Y:S08]  /*6000*/  LDC R0, c[0x0][0x630] ;  /* 0x00018c00ff007b82 */ /* 0x000eb00000000800 */
[----:B------:R-:W4:Y:S01]  /*6010*/  LDC.64 R14, c[0x0][0x620] ;  /* 0x00018800ff0e7b82 */ /* 0x000f220000000a00 */
[----:B0-----:R-:W-:-:S04]  /*6020*/  ISETP.NE.U32.AND P0, PT, R10, RZ, PT ;  /* 0x000000ff0a00720c */ /* 0x001fc80003f05070 */
[----:B------:R-:W-:-:S13]  /*6030*/  ISETP.NE.AND.EX P0, PT, R11, RZ, PT, P0 ;  /* 0x000000ff0b00720c */ /* 0x000fda0003f05300 */
[----:B-1234-:R-:W-:Y:S05]  /*6040*/  @!P0 BRA `(.L_x_156) ;  /* 0x0000000000288947 */ /* 0x01efea0003800000 */
        /* <DEDUP_REMOVED lines=10> */
.L_x_156:
[-CC-:B------:R-:W-:Y:S01]  /*60f0*/  SHF.R.U64 R99, R8, R0.reuse, R9.reuse ;  /* 0x0000000008637219 */ /* 0x180fe20000001209 */
[----:B------:R-:W0:Y:S01]  /*6100*/  LDC.64 R26, c[0x0][0x640] ;  /* 0x00019000ff1a7b82 */ /* 0x000e220000000a00 */
[----:B------:R-:W-:Y:S01]  /*6110*/  SHF.R.U32.HI R0, RZ, R0, R9 ;  /* 0x00000000ff007219 */ /* 0x000fe20000011609 */
[----:B------:R-:W-:Y:S01]  /*6120*/  ULDC UR4, c[0x0][0x150] ;  /* 0x0000540000047ab9 */ /* 0x000fe20000000800 */
[----:B------:R-:W-:Y:S02]  /*6130*/  IADD3 R3, P0, RZ, -R99, RZ ;  /* 0x80000063ff037210 */ /* 0x000fe40007f1e0ff */
[----:B------:R-:W-:-:S03]  /*6140*/  I2FP.F32.U32 R7, R12 ;  /* 0x0000000c00077245 */ /* 0x000fc60000201000 */
[----:B------:R-:W1:Y:S01]  /*6150*/  LDC R6, c[0x0][0x618] ;  /* 0x00018600ff067b82 */ /* 0x000e620000000800 */
[----:B------:R-:W-:Y:S02]  /*6160*/  IMAD.X R5, RZ, RZ, ~R0, P0 ;  /* 0x000000ffff057224 */ /* 0x000fe400000e0e00 */
[----:B------:R-:W-:Y:S01]  /*6170*/  FMUL R7, R7, UR4 ;  /* 0x0000000407077c20 */ /* 0x000fe20008400000 */
[----:B------:R-:W-:Y:S01]  /*6180*/  ULDC UR4, c[0x0][0x154] ;  /* 0x0000550000047ab9 */ /* 0x000fe20000000800 */
[-C--:B------:R-:W-:Y:S02]  /*6190*/  IMAD R0, R5, R14.reuse, RZ ;  /* 0x0000000e05007224 */ /* 0x080fe400078e02ff */
[C---:B------:R-:W-:Y:S01]  /*61a0*/  IMAD.WIDE.U32 R4, R3.reuse, R14, R16 ;  /* 0x0000000e03047225 */ /* 0x040fe200078e0010 */
[----:B------:R-:W2:Y:S01]  /*61b0*/  LDC R8, c[0x0][0x608] ;  /* 0x00018200ff087b82 */ /* 0x000ea20000000800 */
[----:B------:R-:W3:Y:S02]  /*61c0*/  F2I.U32.TRUNC.NTZ R7, R7 ;  /* 0x0000000700077305 */ /* 0x000ee4000020f000 */
[----:B------:R-:W-:Y:S01]  /*61d0*/  IMAD R3, R3, R15, R0 ;  /* 0x0000000f03037224 */ /* 0x000fe200078e0200 */
[----:B------:R-:W-:-:S03]  /*61e0*/  I2FP.F32.U32 R0, R20 ;  /* 0x0000001400007245 */ /* 0x000fc60000201000 */
[----:B------:R-:W-:Y:S01]  /*61f0*/  IMAD.IADD R3, R5, 0x1, R3 ;  /* 0x0000000105037824 */ /* 0x000fe200078e0203 */
[----:B------:R-:W4:Y:S01]  /*6200*/  LDC R11, c[0x0][0x658] ;  /* 0x00019600ff0b7b82 */ /* 0x000f220000000800 */
[----:B0-----:R-:W-:-:S04]  /*6210*/  ISETP.NE.U32.AND P0, PT, R26, RZ, PT ;  /* 0x000000ff1a00720c */ /* 0x001fc80003f05070 */
[----:B------:R-:W-:-:S03]  /*6220*/  ISETP.NE.AND.EX P0, PT, R27, RZ, PT, P0 ;  /* 0x000000ff1b00720c */ /* 0x000fc60003f05300 */
[----:B------:R-:W0:Y:S01]  /*6230*/  LDC R9, c[0x0][0x144] ;  /* 0x00005100ff097b82 */ /* 0x000e220000000800 */
[-C--:B-1----:R-:W-:Y:S01]  /*6240*/  SHF.R.U64 R10, R4, R6.reuse, R3 ;  /* 0x00000006040a7219 */ /* 0x082fe20000001203 */
[----:B---3--:R-:W-:Y:S01]  /*6250*/  IMAD.MOV R7, RZ, RZ, -R7 ;  /* 0x000000ffff077224 */ /* 0x008fe200078e0a07 */
[----:B------:R-:W-:Y:S01]  /*6260*/  SHF.R.U32.HI R3, RZ, R6, R3 ;  /* 0x00000006ff037219 */ /* 0x000fe20000011603 */
[----:B------:R-:W-:-:S04]  /*6270*/  FMUL R6, R0, UR4 ;  /* 0x0000000400067c20 */ /* 0x000fc80008400000 */
[----:B------:R-:W1:Y:S01]  /*6280*/  LDC R21, c[0x0][0x148] ;  /* 0x00005200ff157b82 */ /* 0x000e620000000800 */
[----:B------:R3:W0:Y:S01]  /*6290*/  F2I.U32.TRUNC.NTZ R14, R6 ;  /* 0x00000006000e7305 */ /* 0x000622000020f000 */
[-CC-:B--2---:R-:W-:Y:S02]  /*62a0*/  SHF.R.U64 R13, R10, R8.reuse, R3.reuse ;  /* 0x000000080a0d7219 */ /* 0x184fe40000001203 */
[----:B------:R-:W-:-:S04]  /*62b0*/  SHF.R.U32.HI R0, RZ, R8, R3 ;  /* 0x00000008ff007219 */ /* 0x000fc80000011603 */
[----:B-----5:R-:W2:Y:S01]  /*62c0*/  LDC R24, c[0x0][0x648] ;  /* 0x00019200ff187b82 */ /* 0x020ea20000000800 */
[-CC-:B----4-:R-:W-:Y:S02]  /*62d0*/  SHF.R.U64 R15, R13, R11.reuse, R0.reuse ;  /* 0x0000000b0d0f7219 */ /* 0x190fe40000001200 */
[----:B------:R-:W-:-:S03]  /*62e0*/  SHF.R.U32.HI R5, RZ, R11, R0 ;  /* 0x0000000bff057219 */ /* 0x000fc60000011600 */
[----:B------:R-:W-:Y:S02]  /*62f0*/  IMAD.MOV.U32 R4, RZ, RZ, R15 ;  /* 0x000000ffff047224 */ /* 0x000fe400078e000f */
[----:B------:R-:W4:Y:S01]  /*6300*/  LDC R28, c[0x0][0x638] ;  /* 0x00018e00ff1c7b82 */ /* 0x000f220000000800 */
[----:B0-----:R-:W-:-:S07]  /*6310*/  IMAD R25, R9, R7, R12 ;  /* 0x0000000709197224 */ /* 0x001fce00078e020c */
[----:B------:R-:W0:Y:S08]  /*6320*/  LDC R29, c[0x0][0x610] ;  /* 0x00018400ff1d7b82 */ /* 0x000e300000000800 */
[----:B------:R-:W0:Y:S01]  /*6330*/  LDC R30, c[0x0][0x600] ;  /* 0x00018000ff1e7b82 */ /* 0x000e220000000800 */
[----:B-123--:R-:W-:Y:S05]  /*6340*/  @!P0 BRA `(.L_x_157) ;  /* 0x0000000000288947 */ /* 0x00efea0003800000 */
        /* <DEDUP_REMOVED lines=10> */
.L_x_157:
[----:B------:R-:W-:Y:S01]  /*63f0*/  ISETP.NE.AND P0, PT, R2, 0x1, PT ;  /* 0x000000010200780c */ /* 0x000fe20003f05270 */
[----:B------:R-:W-:Y:S01]  /*6400*/  IMAD.MOV R14, RZ, RZ, -R14 ;  /* 0x000000ffff0e7224 */ /* 0x000fe200078e0a0e */
[----:B------:R-:W-:Y:S02]  /*6410*/  SHF.R.U64 R0, R4, R24, R5 ;  /* 0x0000001804007219 */ /* 0x000fe40000001205 */
[----:B------:R-:W-:Y:S02]  /*6420*/  LOP3.LUT R3, R13, R96, RZ, 0xc0, !PT ;  /* 0x000000600d037212 */ /* 0x000fe400078ec0ff */
[----:B------:R-:W-:Y:S01]  /*6430*/  LOP3.LUT R10, R10, R95, RZ, 0xc0, !PT ;  /* 0x0000005f0a0a7212 */ /* 0x000fe200078ec0ff */
[----:B------:R-:W-:Y:S02]  /*6440*/  IMAD.MOV R4, RZ, RZ, -R0 ;  /* 0x000000ffff047224 */ /* 0x000fe400078e0a00 */
[----:B------:R-:W-:Y:S02]  /*6450*/  IMAD R0, R90, R0, R3 ;  /* 0x000000005a007224 */ /* 0x000fe400078e0203 */
[----:B----4-:R-:W-:-:S02]  /*6460*/  IMAD R3, R4, R28, R15 ;  /* 0x0000001c04037224 */ /* 0x010fc400078e020f */
[----:B------:R-:W-:Y:S02]  /*6470*/  @P0 IMAD R25, R21, R14, R20 ;  /* 0x0000000e15190224 */ /* 0x000fe400078e0214 */
[----:B0-----:R-:W-:Y:S02]  /*6480*/  IMAD R5, R3, R30, R10 ;  /* 0x0000001e03057224 */ /* 0x001fe400078e020a */
[----:B------:R-:W-:Y:S02]  /*6490*/  IMAD R0, R0, R29, R25 ;  /* 0x0000001d00007224 */ /* 0x000fe400078e0219 */
[----:B------:R-:W-:-:S03]  /*64a0*/  IMAD.MOV.U32 R4, RZ, RZ, 0x1 ;  /* 0x00000001ff047424 */ /* 0x000fc600078e00ff */
[----:B------:R-:W-:Y:S02]  /*64b0*/  SEL R100, R5, R0, !P0 ;  /* 0x0000000005647207 */ /* 0x000fe40004000000 */
[----:B------:R-:W-:Y:S02]  /*64c0*/  PRMT R3, R4, 0x7610, R3 ;  /* 0x0000761004037816 */ /* 0x000fe40000000003 */
[----:B------:R-:W-:-:S07]  /*64d0*/  SEL R0, R0, R5, !P0 ;  /* 0x0000000500007207 */ /* 0x000fce0004000000 */
.L_x_155:
[----:B------:R-:W-:Y:S01]  /*64e0*/  LOP3.LUT P0, RZ, R3, 0xff, RZ, 0xc0, !PT ;  /* 0x000000ff03ff7812 */ /* 0x000fe2000780c0ff */
[----:B------:R-:W-:Y:S01]  /*64f0*/  UIMAD.WIDE.U32 UR4, UR41, -0x55555555, URZ ;  /* 0xaaaaaaab290478a5 */ /* 0x000fe2000f8e003f */
[----:B------:R-:W-:-:S03]  /*6500*/  IMAD.MOV.U32 R101, RZ, RZ, R0 ;  /* 0x000000ffff657224 */ /* 0x000fc600078e0000 */
[----:B------:R-:W-:-:S04]  /*6510*/  USHF.R.U32.HI UR4, URZ, 0x2, UR5 ;  /* 0x000000023f047899 */ /* 0x000fc80008011605 */
[----:B------:R-:W-:-:S04]  /*6520*/  UIMAD UR41, UR4, -0x6, UR41 ;  /* 0xfffffffa042978a4 */ /* 0x000fc8000f8e0229 */
[----:B------:R-:W-:Y:S08]  /*6530*/  @P0 BRA `(.L_x_158) ;  /* 0xffffffac00300947 */ /* 0x000ff0000383ffff */
[----:B------:R-:W-:Y:S05]  /*6540*/  EXIT ;  /* 0x000000000000794d */ /* 0x000fea0003800000 */
.L_x_3:
        /* <DEDUP_REMOVED lines=26> */
.L_x_160:
[--C-:B------:R-:W-:Y:S01]  /*66f0*/  SHF.R.U64 R14, R12, R20, R13.reuse ;  /* 0x000000140c0e7219 */ /* 0x100fe2000000120d */
[----:B------:R-:W0:Y:S01]  /*6700*/  LDC R24, c[0x0][0x618] ;  /* 0x00018600ff187b82 */ /* 0x000e220000000800 */
[----:B------:R-:W-:Y:S01]  /*6710*/  I2FP.F32.U32 R8, R6 ;  /* 0x0000000600087245 */ /* 0x000fe20000201000 */
[----:B------:R-:W-:Y:S01]  /*6720*/  ULDC UR4, c[0x0][0x150] ;  /* 0x0000540000047ab9 */ /* 0x000fe20000000800 */
[----:B------:R-:W-:Y:S02]  /*6730*/  SHF.R.U32.HI R7, RZ, R20, R13 ;  /* 0x00000014ff077219 */ /* 0x000fe4000001160d */
[----:B------:R-:W-:Y:S01]  /*6740*/  IADD3 R11, P0, RZ, -R14, RZ ;  /* 0x8000000eff0b7210 */ /* 0x000fe20007f1e0ff */
[----:B------:R-:W-:Y:S01]  /*6750*/  FMUL R13, R8, UR4 ;  /* 0x00000004080d7c20 */ /* 0x000fe20008400000 */
[----:B------:R-:W-:Y:S01]  /*6760*/  ULDC UR4, c[0x0][0x154] ;  /* 0x0000550000047ab9 */ /* 0x000fe20000000800 */
[----:B------:R-:W1:Y:S02]  /*6770*/  LDC.64 R26, c[0x0][0x640] ;  /* 0x00019000ff1a7b82 */ /* 0x000e640000000a00 */
[----:B------:R-:W-:-:S02]  /*6780*/  IMAD.X R7, RZ, RZ, ~R7, P0 ;  /* 0x000000ffff077224 */ /* 0x000fc400000e0e07 */
[----:B------:R-:W2:Y:S01]  /*6790*/  F2I.U32.TRUNC.NTZ R13, R13 ;  /* 0x0000000d000d7305 */ /* 0x000ea2000020f000 */
[----:B------:R-:W-:-:S03]  /*67a0*/  IMAD.WIDE.U32 R8, R11, R22, R16 ;  /* 0x000000160b087225 */ /* 0x000fc600078e0010 */
[----:B------:R-:W3:Y:S01]  /*67b0*/  LDC R15, c[0x0][0x144] ;  /* 0x00005100ff0f7b82 */ /* 0x000ee20000000800 */
[----:B------:R-:W-:-:S04]  /*67c0*/  IMAD R10, R7, R22, RZ ;  /* 0x00000016070a7224 */ /* 0x000fc800078e02ff */
[----:B------:R-:W-:Y:S02]  /*67d0*/  IMAD R7, R11, R23, R10 ;  /* 0x000000170b077224 */ /* 0x000fe400078e020a */
[----:B------:R-:W-:Y:S01]  /*67e0*/  IMAD.MOV.U32 R10, RZ, RZ, -0x1 ;  /* 0xffffffffff0a7424 */ /* 0x000fe200078e00ff */
[----:B------:R-:W4:Y:S01]  /*67f0*/  LDC R20, c[0x0][0x608] ;  /* 0x00018200ff147b82 */ /* 0x000f220000000800 */
[----:B------:R-:W-:Y:S01]  /*6800*/  IMAD.IADD R7, R9, 0x1, R7 ;  /* 0x0000000109077824 */ /* 0x000fe200078e0207 */
[----:B------:R-:W-:-:S04]  /*6810*/  I2FP.F32.U32 R9, R5 ;  /* 0x0000000500097245 */ /* 0x000fc80000201000 */
[-C--:B0-----:R-:W-:Y:S01]  /*6820*/  SHF.R.U64 R12, R8, R24.reuse, R7 ;  /* 0x00000018080c7219 */ /* 0x081fe20000001207 */
[----:B--2---:R-:W-:Y:S01]  /*6830*/  IMAD.MOV R8, RZ, RZ, -R13 ;  /* 0x000000ffff087224 */ /* 0x004fe200078e0a0d */
[----:B------:R-:W0:Y:S01]  /*6840*/  LDC R11, c[0x0][0x658] ;  /* 0x00019600ff0b7b82 */ /* 0x000e220000000800 */
[----:B-1----:R-:W-:Y:S01]  /*6850*/  ISETP.NE.U32.AND P0, PT, R26, RZ, PT ;  /* 0x000000ff1a00720c */ /* 0x002fe20003f05070 */
[----:B------:R-:W-:Y:S01]  /*6860*/  FMUL R9, R9, UR4 ;  /* 0x0000000409097c20 */ /* 0x000fe20008400000 */
[----:B------:R-:W-:Y:S02]  /*6870*/  SHF.R.U32.HI R7, RZ, R24, R7 ;  /* 0x00000018ff077219 */ /* 0x000fe40000011607 */
[----:B------:R-:W-:-:S03]  /*6880*/  ISETP.NE.AND.EX P0, PT, R27, RZ, PT, P0 ;  /* 0x000000ff1b00720c */ /* 0x000fc60003f05300 */
[----:B------:R-:W1:Y:S01]  /*6890*/  LDC R22, c[0x0][0x148] ;  /* 0x00005200ff167b82 */ /* 0x000e620000000800 */
[----:B---3--:R-:W-:Y:S02]  /*68a0*/  IMAD R23, R15, R8, R6 ;  /* 0x000000080f177224 */ /* 0x008fe400078e0206 */
[----:B------:R-:W-:-:S05]  /*68b0*/  IMAD.MOV.U32 R8, RZ, RZ, 0x1 ;  /* 0x00000001ff087424 */ /* 0x000fca00078e00ff */
[----:B------:R-:W2:Y:S01]  /*68c0*/  LDC R21, c[0x0][0x600] ;  /* 0x00018000ff157b82 */ /* 0x000ea20000000800 */
[-CC-:B----4-:R-:W-:Y:S02]  /*68d0*/  SHF.R.U64 R15, R12, R20.reuse, R7.reuse ;  /* 0x000000140c0f7219 */ /* 0x190fe40000001207 */
[----:B------:R-:W-:Y:S02]  /*68e0*/  SHF.R.U32.HI R6, RZ, R20, R7 ;  /* 0x00000014ff067219 */ /* 0x000fe40000011607 */
[----:B------:R3:W4:Y:S03]  /*68f0*/  F2I.U32.TRUNC.NTZ R20, R9 ;  /* 0x0000000900147305 */ /* 0x000726000020f000 */
[----:B------:R-:W1:Y:S01]  /*6900*/  LDC R25, c[0x0][0x648] ;  /* 0x00019200ff197b82 */ /* 0x000e620000000800 */
[-C--:B0-----:R-:W-:Y:S02]  /*6910*/  SHF.R.U64 R19, R15, R11.reuse, R6 ;  /* 0x0000000b0f137219 */ /* 0x081fe40000001206 */
[----:B------:R-:W-:-:S02]  /*6920*/  SHF.L.U32 R10, R10, R11, RZ ;  /* 0x0000000b0a0a7219 */ /* 0x000fc400000006ff */
[-C--:B------:R-:W-:Y:S01]  /*6930*/  SHF.R.U32.HI R7, RZ, R11.reuse, R6 ;  /* 0x0000000bff077219 */ /* 0x080fe20000011606 */
[----:B------:R-:W-:Y:S01]  /*6940*/  IMAD.MOV.U32 R6, RZ, RZ, R19 ;  /* 0x000000ffff067224 */ /* 0x000fe200078e0013 */
[----:B------:R-:W-:Y:S01]  /*6950*/  SHF.L.U32 R24, R8, R11, RZ ;  /* 0x0000000b08187219 */ /* 0x000fe200000006ff */
[----:B------:R-:W0:Y:S01]  /*6960*/  LDC R28, c[0x0][0x638] ;  /* 0x00018e00ff1c7b82 */ /* 0x000e220000000800 */
[----:B------:R-:W-:-:S07]  /*6970*/  LOP3.LUT R30, RZ, R10, RZ, 0x33, !PT ;  /* 0x0000000aff1e7212 */ /* 0x000fce00078e33ff */
[----:B------:R-:W0:Y:S01]  /*6980*/  LDC R29, c[0x0][0x610] ;  /* 0x00018400ff1d7b82 */ /* 0x000e220000000800 */
[----:B---34-:R-:W-:Y:S05]  /*6990*/  @!P0 BRA `(.L_x_161) ;  /* 0x0000000000288947 */ /* 0x018fea0003800000 */
[----:B------:R-:W3:Y:S02]  /*69a0*/  LDC R6, c[0x0][0x64c] ;  /* 0x00019300ff067b82 */ /* 0x000ee40000000800 */
[----:B---3--:R-:W-:-:S05]  /*69b0*/  IADD3 R11, P0, R19, R6, RZ ;  /* 0x00000006130b7210 */ /* 0x008fca0007f1e0ff */
        /* <DEDUP_REMOVED lines=8> */
.L_x_161:
[----:B------:R-:W-:Y:S01]  /*6a40*/  ISETP.NE.AND P0, PT, R2, 0x1, PT ;  /* 0x000000010200780c */ /* 0x000fe20003f05270 */
[----:B--2---:R-:W-:Y:S01]  /*6a50*/  VIADD R9, R21, 0xffffffff ;  /* 0xffffffff15097836 */ /* 0x004fe20000000000 */
[----:B-1----:R-:W-:Y:S01]  /*6a60*/  SHF.R.U64 R7, R6, R25, R7 ;  /* 0x0000001906077219 */ /* 0x002fe20000001207 */
[----:B------:R-:W-:Y:S01]  /*6a70*/  IMAD.MOV R20, RZ, RZ, -R20 ;  /* 0x000000ffff147224 */ /* 0x000fe200078e0a14 */
[----:B------:R-:W-:Y:S02]  /*6a80*/  LOP3.LUT R6, R15, R30, RZ, 0xc0, !PT ;  /* 0x0000001e0f067212 */ /* 0x000fe400078ec0ff */
[----:B------:R-:W-:Y:S01]  /*6a90*/  LOP3.LUT R12, R12, R9, RZ, 0xc0, !PT ;  /* 0x000000090c0c7212 */ /* 0x000fe200078ec0ff */
[----:B------:R-:W-:Y:S02]  /*6aa0*/  IMAD.MOV R8, RZ, RZ, -R7 ;  /* 0x000000ffff087224 */ /* 0x000fe400078e0a07 */
[----:B------:R-:W-:Y:S02]  /*6ab0*/  IMAD R6, R24, R7, R6 ;  /* 0x0000000718067224 */ /* 0x000fe400078e0206 */
[----:B------:R-:W-:-:S02]  /*6ac0*/  IMAD.MOV.U32 R9, RZ, RZ, 0x1 ;  /* 0x00000001ff097424 */ /* 0x000fc400078e00ff */
[----:B------:R-:W-:Y:S02]  /*6ad0*/  @P0 IMAD R23, R22, R20, R5 ;  /* 0x0000001416170224 */ /* 0x000fe400078e0205 */
[----:B0-----:R-:W-:Y:S02]  /*6ae0*/  IMAD R5, R8, R28, R19 ;  /* 0x0000001c08057224 */ /* 0x001fe400078e0213 */
[----:B------:R-:W-:Y:S02]  /*6af0*/  IMAD R19, R6, R29, R23 ;  /* 0x0000001d06137224 */ /* 0x000fe400078e0217 */
[----:B------:R-:W-:Y:S02]  /*6b00*/  IMAD R6, R5, R21, R12 ;  /* 0x0000001505067224 */ /* 0x000fe400078e020c */
[----:B------:R-:W-:-:S03]  /*6b10*/  IMAD.MOV.U32 R8, RZ, RZ, R14 ;  /* 0x000000ffff087224 */ /* 0x000fc600078e000e */
[----:B------:R-:W-:Y:S02]  /*6b20*/  SEL R20, R6, R19, !P0 ;  /* 0x0000001306147207 */ /* 0x000fe40004000000 */
[----:B------:R-:W-:-:S07]  /*6b30*/  SEL R19, R19, R6, !P0 ;  /* 0x0000000613137207 */ /* 0x000fce0004000000 */
.L_x_159:
[----:B------:R-:W-:-:S08]  /*6b40*/  NOP ;  /* 0x0000000000007918 */ /* 0x000fd00000000000 */
[----:B------:R-:W0:-:S00]  /*6b50*/  USETMAXREG.DEALLOC.CTAPOOL 0x28 ;  /* 0x00000028000079c8 */ /* 0x000e0000080e0500 */
[----:B0-----:R-:W-:-:S13]  /*6b60*/  ISETP.NE.AND P0, PT, R0, RZ, PT ;  /* 0x000000ff0000720c */ /* 0x001fda0003f05270 */
[----:B------:R-:W-:Y:S05]  /*6b70*/  @P0 EXIT ;  /* 0x000000000000094d */ /* 0x000fea0003800000 */
[----:B------:R-:W-:Y:S01]  /*6b80*/  LOP3.LUT P0, RZ, R9, 0xff, RZ, 0xc0, !PT ;  /* 0x000000ff09ff7812 */ /* 0x000fe2000780c0ff */
[----:B------:R-:W-:Y:S02]  /*6b90*/  IMAD.MOV.U32 R0, RZ, RZ, 0x1 ;  /* 0x00000001ff007424 */ /* 0x000fe400078e00ff */
[----:B------:R-:W-:-:S10]  /*6ba0*/  IMAD.MOV.U32 R12, RZ, RZ, RZ ;  /* 0x000000ffff0c7224 */ /* 0x000fd400078e00ff */
[----:B------:R-:W-:Y:S05]  /*6bb0*/  @!P0 BRA `(.L_x_162) ;  /* 0x0000000c002c8947 */ /* 0x000fea0003800000 */
[----:B------:R-:W0:Y:S01]  /*6bc0*/  LDC R0, c[0x0][0x28c] ;  /* 0x0000a300ff007b82 */ /* 0x000e220000000800 */
[----:B------:R-:W-:Y:S01]  /*6bd0*/  LOP3.LUT P0, RZ, R3, 0x1f, RZ, 0xc0, !PT ;  /* 0x0000001f03ff7812 */ /* 0x000fe2000780c0ff */
[----:B------:R-:W-:Y:S01]  /*6be0*/  ULDC UR5, c[0x0][0x658] ;  /* 0x0001960000057ab9 */ /* 0x000fe20000000800 */
[----:B------:R-:W-:Y:S01]  /*6bf0*/  UMOV UR6, 0xffffffff ;  /* 0xffffffff00067882 */ /* 0x000fe20000000000 */
[----:B------:R-:W-:Y:S01]  /*6c00*/  BSSY B0, `(.L_x_162) ;  /* 0x00000c6000007945 */ /* 0x000fe20003800000 */
[----:B------:R-:W-:Y:S01]  /*6c10*/  USHF.L.U32 UR6, UR6, UR5, URZ ;  /* 0x0000000506067299 */ /* 0x000fe2000800063f */
[C---:B------:R-:W-:Y:S01]  /*6c20*/  ISETP.NE.AND P2, PT, R4.reuse, RZ, PT ;  /* 0x000000ff0400720c */ /* 0x040fe20003f45270 */
[----:B------:R-:W-:Y:S01]  /*6c30*/  IMAD.MOV.U32 R13, RZ, RZ, 0x1 ;  /* 0x00000001ff0d7424 */ /* 0x000fe200078e00ff */
[----:B------:R-:W-:Y:S01]  /*6c40*/  ISETP.NE.OR P0, PT, R4, RZ, !P0 ;  /* 0x000000ff0400720c */ /* 0x000fe20004705670 */
[----:B------:R-:W-:Y:S01]  /*6c50*/  IMAD.MOV.U32 R12, RZ, RZ, RZ ;  /* 0x000000ffff0c7224 */ /* 0x000fe200078e00ff */
[----:B------:R-:W-:Y:S01]  /*6c60*/  LOP3.LUT R11, R18, 0x2, RZ, 0xfc, !PT ;  /* 0x00000002120b7812 */ /* 0x000fe200078efcff */
[----:B------:R-:W-:Y:S01]  /*6c70*/  ULDC UR4, c[0x0][0x600] ;  /* 0x0001800000047ab9 */ /* 0x000fe20000000800 */
[----:B------:R-:W-:Y:S01]  /*6c80*/  UMOV UR7, 0x1 ;  /* 0x0000000100077882 */ /* 0x000fe20000000000 */
[----:B------:R-:W-:-:S02]  /*6c90*/  UIADD3 UR13, UR4, -0x1, URZ ;  /* 0xffffffff040d7890 */ /* 0x000fc4000fffe03f */
[----:B------:R-:W-:Y:S02]  /*6ca0*/  USHF.L.U32 UR15, UR7, UR5, URZ ;  /* 0x00000005070f7299 */ /* 0x000fe4000800063f */
[----:B------:R-:W-:Y:S01]  /*6cb0*/  ULOP3.LUT UR14, URZ, UR6, URZ, 0x33, !UPT ;  /* 0x000000063f0e7292 */ /* 0x000fe2000f8e333f */
[----:B------:R-:W-:Y:S01]  /*6cc0*/  ULDC.64 UR22, c[0x0][0x198] ;  /* 0x0000660000167ab9 */ /* 0x000fe20000000a00 */
[----:B0-----:R-:W-:-:S05]  /*6cd0*/  VIADD R0, R0, 0x3f ;  /* 0x0000003f00007836 */ /* 0x001fca0000000000 */
[----:B------:R-:W-:-:S04]  /*6ce0*/  SHF.R.S32.HI R3, RZ, 0x1f, R0 ;  /* 0x0000001fff037819 */ /* 0x000fc80000011400 */
[----:B------:R-:W-:Y:S01]  /*6cf0*/  LEA.HI R3, R3, R0, RZ, 0x6 ;  /* 0x0000000003037211 */ /* 0x000fe200078f30ff */
[----:B------:R-:W-:-:S03]  /*6d00*/  IMAD.MOV.U32 R0, RZ, RZ, 0x1 ;  /* 0x00000001ff007424 */ /* 0x000fc600078e00ff */
[----:B------:R-:W-:-:S05]  /*6d10*/  SHF.R.S32.HI R3, RZ, 0x6, R3 ;  /* 0x00000006ff037819 */ /* 0x000fca0000011403 */
[----:B------:R-:W-:-:S07]  /*6d20*/  VIADD R10, R3, 0x1 ;  /* 0x00000001030a7836 */ /* 0x000fce0000000000 */
.L_x_174:
[----:B------:R-:W-:-:S03]  /*6d30*/  UMOV UR4, 0xffffffff ;  /* 0xffffffff00047882 */ /* 0x000fc60000000000 */
[----:B------:R-:W-:Y:S05]  /*6d40*/  BRA.DIV UR4, `(.L_x_163) ;  /* 0x0000000e04fc7947 */ /* 0x000fea000b800000 */
[----:B------:R-:W-:-:S13]  /*6d50*/  ELECT P6, URZ, PT ;  /* 0x00000000003f782f */ /* 0x000fda00038c0000 */
.L_x_187:
[----:B------:R-:W-:Y:S04]  /*6d60*/  BSSY B1, `(.L_x_164) ;  /* 0x000003e000017945 */ /* 0x000fe80003800000 */
[----:B------:R-:W-:Y:S05]  /*6d70*/  @!P6 BRA `(.L_x_165) ;  /* 0x0000000000f0e947 */ /* 0x000fea0003800000 */
[----:B------:R-:W0:Y:S02]  /*6d80*/  LDC R4, c[0x0][0x28c] ;  /* 0x0000a300ff047b82 */ /* 0x000e240000000800 */
[----:B0-----:R-:W-:-:S13]  /*6d90*/  ISETP.GE.AND P1, PT, R4, 0x1, PT ;  /* 0x000000010400780c */ /* 0x001fda0003f26270 */
[----:B------:R-:W-:Y:S05]  /*6da0*/  @!P1 BRA `(.L_x_165) ;  /* 0x0000000000e49947 */ /* 0x000fea0003800000 */
[----:B------:R-:W-:Y:S02]  /*6db0*/  IMAD.SHL.U32 R20, R20, 0x80, RZ ;  /* 0x0000008014147824 */ /* 0x000fe400078e00ff */
[----:B------:R-:W-:Y:S02]  /*6dc0*/  IMAD.SHL.U32 R19, R19, 0x80, RZ ;  /* 0x0000008013137824 */ /* 0x000fe400078e00ff */
[----:B------:R-:W-:Y:S02]  /*6dd0*/  IMAD.MOV.U32 R21, RZ, RZ, RZ ;  /* 0x000000ffff157224 */ /* 0x000fe400078e00ff */
[----:B------:R-:W-:Y:S02]  /*6de0*/  IMAD.MOV.U32 R4, RZ, RZ, R10 ;  /* 0x000000ffff047224 */ /* 0x000fe400078e000a */
[----:B------:R-:W-:Y:S02]  /*6df0*/  IMAD.MOV.U32 R5, RZ, RZ, R0 ;  /* 0x000000ffff057224 */ /* 0x000fe400078e0000 */
[----:B------:R-:W-:-:S02]  /*6e00*/  IMAD.MOV.U32 R6, RZ, RZ, R12 ;  /* 0x000000ffff067224 */ /* 0x000fc400078e000c */
[----:B------:R-:W-:-:S07]  /*6e10*/  VIADD R22, R20, 0x40 ;  /* 0x0000004014167836 */ /* 0x000fce0000000000 */
.L_x_169:
[----:B------:R-:W0:Y:S01]  /*6e20*/  S2R R14, SR_CgaCtaId ;  /* 0x00000000000e7919 */ /* 0x000e220000008800 */
[----:B------:R-:W-:Y:S01]  /*6e30*/  MOV R7, 0x400 ;  /* 0x0000040000077802 */ /* 0x000fe20000000f00 */
[----:B------:R-:W1:Y:S03]  /*6e40*/  @!P2 LDC R9, c[0x0][0x500] ;  /* 0x00014000ff09ab82 */ /* 0x000e660000000800 */
[----:B0-----:R-:W-:Y:S02]  /*6e50*/  LEA R15, R14, R7, 0x18 ;  /* 0x000000070e0f7211 */ /* 0x001fe400078ec0ff */
[----:B------:R-:W-:-:S03]  /*6e60*/  SHF.L.U32 R7, R5, 0x1f, RZ ;  /* 0x0000001f05077819 */ /* 0x000fc600000006ff */
[----:B------:R-:W-:-:S04]  /*6e70*/  IMAD R14, R6, 0x8, R15 ;  /* 0x00000008060e7824 */ /* 0x000fc800078e020f */
[----:B------:R-:W0:Y:S02]  /*6e80*/  SYNCS.PHASECHK.TRANS64.TRYWAIT P1, [R14+URZ+0x30], R7 ;  /* 0x000030070e0075a7 */ /* 0x000e24000802017f */
[----:B01----:R-:W-:Y:S05]  /*6e90*/  @!P1 BRA `(.L_x_166) ;  /* 0x0000000c00c89947 */ /* 0x003fea0003800000 */
.L_x_188:
[----:B0-----:R-:W-:Y:S01]  /*6ea0*/  PRMT R7, R11, 0x9910, RZ ;  /* 0x000099100b077816 */ /* 0x001fe200000000ff */
[----:B------:R0:W-:Y:S03]  /*6eb0*/  @!P2 SYNCS.ARRIVE.TRANS64 RZ, [R14+URZ], R9 ;  /* 0x000000090effa9a7 */ /* 0x0001e6000800003f */
[----:B------:R-:W-:-:S13]  /*6ec0*/  ISETP.NE.AND P1, PT, R7, 0x2, PT ;  /* 0x000000020700780c */ /* 0x000fda0003f25270 */
[----:B0-----:R-:W-:Y:S05]  /*6ed0*/  @P1 BRA `(.L_x_167) ;  /* 0x0000000000041947 */ /* 0x001fea0003800000 */
[----:B------:R-:W-:Y:S01]  /*6ee0*/  BPT.TRAP 0x1 ;  /* 0x000000040000795c */ /* 0x000fe20000300000 */
.L_x_167:
[----:B------:R-:W-:Y:S05]  /*6ef0*/  @P0 BRA `(.L_x_168) ;  /* 0x0000000000040947 */ /* 0x000fea0003800000 */
[----:B------:R-:W-:Y:S01]  /*6f00*/  BPT.TRAP 0x1 ;  /* 0x000000040000795c */ /* 0x000fe20000300000 */
.L_x_168:
[----:B------:R-:W-:Y:S01]  /*6f10*/  IMAD R15, R6, 0x4000, R15 ;  /* 0x00004000060f7824 */ /* 0x000fe200078e020f */
[----:B------:R-:W-:Y:S01]  /*6f20*/  R2UR UR27, R21 ;  /* 0x00000000151b72ca */ /* 0x000fe200000e0000 */
[----:B------:R-:W-:Y:S01]  /*6f30*/  VIADD R4, R4, 0xffffffff ;  /* 0xffffffff04047836 */ /* 0x000fe20000000000 */
[----:B------:R-:W-:Y:S01]  /*6f40*/  R2UR UR9, R14 ;  /* 0x000000000e0972ca */ /* 0x000fe200000e0000 */
[----:B------:R-:W-:Y:S01]  /*6f50*/  UIADD3 UR4, UP0, UR22, 0xf0, URZ ;  /* 0x000000f016047890 */ /* 0x000fe2000ff1e03f */
[----:B------:R-:W-:Y:S01]  /*6f60*/  R2UR UR16, R15 ;  /* 0x000000000f1072ca */ /* 0x000fe200000e0000 */
[----:B------:R-:W-:Y:S01]  /*6f70*/  UIADD3 UR30, UP1, UR22, 0x1f0, URZ ;  /* 0x000001f0161e7890 */ /* 0x000fe2000ff3e03f */
[----:B------:R-:W-:Y:S01]  /*6f80*/  R2UR UR12, R8 ;  /* 0x00000000080c72ca */ /* 0x000fe200000e0000 */
[----:B------:R-:W-:Y:S01]  /*6f90*/  UIADD3.X UR5, URZ, UR23, URZ, UP0, !UPT ;  /* 0x000000173f057290 */ /* 0x000fe200087fe43f */
[----:B------:R-:W-:Y:S01]  /*6fa0*/  R2UR UR11, R19 ;  /* 0x00000000130b72ca */ /* 0x000fe200000e0000 */
[----:B------:R-:W-:Y:S01]  /*6fb0*/  UIADD3.X UR31, URZ, UR23, URZ, UP1, !UPT ;  /* 0x000000173f1f7290 */ /* 0x000fe20008ffe43f */
[----:B------:R-:W-:Y:S01]  /*6fc0*/  R2UR UR26, R20 ;  /* 0x00000000141a72ca */ /* 0x000fe200000e0000 */
[----:B------:R-:W-:Y:S01]  /*6fd0*/  VIADD R6, R6, 0x1 ;  /* 0x0000000106067836 */ /* 0x000fe20000000000 */
[----:B------:R-:W-:Y:S01]  /*6fe0*/  R2UR UR18, R22 ;  /* 0x00000000161272ca */ /* 0x000fe200000e0000 */
[----:B------:R-:W-:Y:S01]  /*6ff0*/  UMOV UR6, 0x0 ;  /* 0x0000000000067882 */ /* 0x000fe20000000000 */
[----:B------:R-:W-:Y:S01]  /*7000*/  ISETP.GT.AND P3, PT, R4, 0x1, PT ;  /* 0x000000010400780c */ /* 0x000fe20003f64270 */
[----:B------:R-:W-:Y:S01]  /*7010*/  UMOV UR7, 0x10000000 ;  /* 0x1000000000077882 */ /* 0x000fe20000000000 */
[C---:B------:R-:W-:Y:S01]  /*7020*/  ISETP.NE.AND P1, PT, R6.reuse, 0x6, PT ;  /* 0x000000060600780c */ /* 0x040fe20003f25270 */
[----:B------:R-:W-:Y:S01]  /*7030*/  UIADD3 UR8, UR16, 0x180, URZ ;  /* 0x0000018010087890 */ /* 0x000fe2000fffe03f */
[----:B------:R-:W-:Y:S01]  /*7040*/  VIADD R21, R21, 0x40 ;  /* 0x0000004015157836 */ /* 0x000fe20000000000 */
[----:B------:R-:W-:Y:S01]  /*7050*/  UIADD3 UR24, UR16, 0x18180, URZ ;  /* 0x0001818010187890 */ /* 0x000fe2000fffe03f */
[----:B------:R-:W-:Y:S01]  /*7060*/  SEL R14, RZ, 0x1, P1 ;  /* 0x00000001ff0e7807 */ /* 0x000fe20000800000 */
[----:B------:R-:W-:Y:S01]  /*7070*/  UIADD3 UR16, UR16, 0x1a180, URZ ;  /* 0x0001a18010107890 */ /* 0x000fe2000fffe03f */
[----:B------:R-:W-:Y:S01]  /*7080*/  SEL R6, R6, RZ, P1 ;  /* 0x000000ff06067207 */ /* 0x000fe20000800000 */
[----:B------:R-:W-:Y:S01]  /*7090*/  UMOV UR10, UR27 ;  /* 0x0000001b000a7c82 */ /* 0x000fe20008000000 */
[----:B------:R-:W-:Y:S01]  /*70a0*/  UMOV UR25, UR9 ;  /* 0x0000000900197c82 */ /* 0x000fe20008000000 */
[----:B------:R-:W-:Y:S01]  /*70b0*/  UMOV UR28, UR12 ;  /* 0x0000000c001c7c82 */ /* 0x000fe20008000000 */
[----:B------:R-:W-:Y:S01]  /*70c0*/  UMOV UR17, UR9 ;  /* 0x0000000900117c82 */ /* 0x000fe20008000000 */
[----:B------:R-:W-:Y:S01]  /*70d0*/  UMOV UR19, UR27 ;  /* 0x0000001b00137c82 */ /* 0x000fe20008000000 */
[----:B------:R0:W-:Y:S01]  /*70e0*/  UTMALDG.3D [UR8], [UR4], desc[UR6] ;  /* 0x00000608040075b4 */ /* 0x0001e20008011000 */
[----:B------:R-:W-:Y:S01]  /*70f0*/  UMOV UR20, UR12 ;  /* 0x0000000c00147c82 */ /* 0x000fe20008000000 */
[----:B------:R-:W-:Y:S01]  /*7100*/  LOP3.LUT R5, R5, R14, RZ, 0x3c, !PT ;  /* 0x0000000e05057212 */ /* 0x000fe200078e3cff */
[----:B------:R0:W-:Y:S01]  /*7110*/  UTMALDG.3D [UR24], [UR30], desc[UR6] ;  /* 0x000006181e0075b4 */ /* 0x0001e20008011000 */
[----:B------:R0:W-:Y:S02]  /*7120*/  UTMALDG.3D [UR16], [UR30], desc[UR6] ;  /* 0x000006101e0075b4 */ /* 0x0001e40008011000 */
[----:B0-----:R-:W-:Y:S05]  /*7130*/  @P3 BRA `(.L_x_169) ;  /* 0xfffffffc00383947 */ /* 0x001fea000383ffff */
.L_x_165:
[----:B------:R-:W-:Y:S05]  /*7140*/  BSYNC B1 ;  /* 0x0000000000017941 */ /* 0x000fea0003800000 */
.L_x_164:
[----:B------:R-:W-:Y:S01]  /*7150*/  LOP3.LUT P3, RZ, R13, 0xff, RZ, 0xc0, !PT ;  /* 0x000000ff0dff7812 */ /* 0x000fe2000786c0ff */
[----:B------:R-:W-:Y:S01]  /*7160*/  IMAD.IADD R12, R3, 0x1, R12 ;  /* 0x00000001030c7824 */ /* 0x000fe200078e020c */
[----:B------:R-:W-:Y:S01]  /*7170*/  IADD3 R16, P4, R16, UR36, RZ ;  /* 0x0000002410107c10 */ /* 0x000fe2000ff9e0ff */
[----:B------:R-:W-:Y:S01]  /*7180*/  ULDC.64 UR4, c[0x0][0x650] ;  /* 0x0001940000047ab9 */ /* 0x000fe20000000a00 */
[----:B------:R-:W-:Y:S01]  /*7190*/  BSSY B1, `(.L_x_170) ;  /* 0x000006a000017945 */ /* 0x000fe20003800000 */
[----:B------:R-:W-:Y:S01]  /*71a0*/  IMAD.MOV.U32 R19, RZ, RZ, -0x1 ;  /* 0xffffffffff137424 */ /* 0x000fe200078e00ff */
[----:B------:R-:W-:Y:S01]  /*71b0*/  ISETP.GT.U32.AND P1, PT, R12, 0x5, PT ;  /* 0x000000050c00780c */ /* 0x000fe20003f24070 */
[----:B------:R-:W-:Y:S01]  /*71c0*/  IMAD.MOV.U32 R20, RZ, RZ, -0x1 ;  /* 0xffffffffff147424 */ /* 0x000fe200078e00ff */
[----:B------:R-:W-:Y:S01]  /*71d0*/  IADD3.X R17, R17, UR42, RZ, P4, !PT ;  /* 0x0000002a11117c10 */ /* 0x000fe2000a7fe4ff */
[----:B------:R-:W-:Y:S01]  /*71e0*/  IMAD.MOV.U32 R8, RZ, RZ, -0x1 ;  /* 0xffffffffff087424 */ /* 0x000fe200078e00ff */
[----:B------:R-:W-:-:S02]  /*71f0*/  ISETP.LT.U32.AND P1, PT, R3, 0x6, P1 ;  /* 0x000000060300780c */ /* 0x000fc40000f21070 */
[----:B------:R-:W-:Y:S01]  /*7200*/  PRMT R13, RZ, 0x7610, R13 ;  /* 0x00007610ff0d7816 */ /* 0x000fe2000000000d */
[----:B------:R-:W0:Y:S01]  /*7210*/  @P3 S2R R5, SR_CgaCtaId ;  /* 0x0000000000053919 */ /* 0x000e220000008800 */
[----:B------:R-:W-:-:S04]  /*7220*/  @P3 MOV R4, 0x400 ;  /* 0x0000040000043802 */ /* 0x000fc80000000f00 */
[----:B0-----:R-:W-:Y:S01]  /*7230*/  @P3 LEA R6, R5, R4, 0x18 ;  /* 0x0000000405063211 */ /* 0x001fe200078ec0ff */
[----:B------:R-:W-:-:S03]  /*7240*/  IMAD.WIDE.U32 R4, R12, -0x55555555, RZ ;  /* 0xaaaaaaab0c047825 */ /* 0x000fc600078e00ff */
[----:B------:R0:W-:Y:S01]  /*7250*/  @P3 SYNCS.ARRIVE.TRANS64.A1T0 RZ, [R6+URZ+0x78], RZ ;  /* 0x000078ff06ff39a7 */ /* 0x0001e2000810003f */
[----:B------:R-:W-:Y:S02]  /*7260*/  ISETP.GE.U32.AND P3, PT, R3, 0x6, PT ;  /* 0x000000060300780c */ /* 0x000fe40003f66070 */
[----:B------:R-:W-:Y:S02]  /*7270*/  SHF.R.U32.HI R7, RZ, 0x2, R5 ;  /* 0x00000002ff077819 */ /* 0x000fe40000011605 */
[----:B------:R-:W-:Y:S02]  /*7280*/  SEL R5, RZ, 0x1, !P1 ;  /* 0x00000001ff057807 */ /* 0x000fe40004800000 */
[----:B------:R-:W-:Y:S01]  /*7290*/  ISETP.GE.U32.AND P1, PT, R16, UR4, PT ;  /* 0x0000000410007c0c */ /* 0x000fe2000bf26070 */
[----:B------:R-:W-:Y:S01]  /*72a0*/  IMAD R12, R7, -0x6, R12 ;  /* 0xfffffffa070c7824 */ /* 0x000fe200078e020c */
[----:B------:R-:W-:Y:S02]  /*72b0*/  LOP3.LUT R0, R0, R5, RZ, 0x3c, !PT ;  /* 0x0000000500007212 */ /* 0x000fe400078e3cff */
[----:B------:R-:W-:-:S02]  /*72c0*/  ISETP.GE.U32.AND.EX P1, PT, R17, UR5, PT, P1 ;  /* 0x0000000511007c0c */ /* 0x000fc4000bf26110 */
[----:B------:R-:W-:Y:S02]  /*72d0*/  PRMT R4, RZ, 0x7610, R4 ;  /* 0x00007610ff047816 */ /* 0x000fe40000000004 */
[----:B------:R-:W-:-:S09]  /*72e0*/  @P3 LOP3.LUT R0, R0, 0x1, R7, 0x78, !PT ;  /* 0x0000000100003812 */ /* 0x000fd200078e7807 */
[----:B0-----:R-:W-:Y:S05]  /*72f0*/  @P1 BRA `(.L_x_171) ;  /* 0x00000004004c1947 */ /* 0x001fea0003800000 */
[----:B------:R-:W-:Y:S01]  /*7300*/  ULDC.64 UR4, c[0x0][0x628] ;  /* 0x00018a0000047ab9 */ /* 0x000fe20000000a00 */
[----:B------:R-:W0:Y:S01]  /*7310*/  S2R R15, SR_CTAID.X ;  /* 0x00000000000f7919 */ /* 0x000e220000002500 */
[----:B------:R-:W-:Y:S01]  /*7320*/  ISETP.NE.U32.AND P1, PT, RZ, UR4, PT ;  /* 0x00000004ff007c0c */ /* 0x000fe2000bf25070 */
[----:B------:R-:W-:Y:S01]  /*7330*/  ULDC UR7, c[0x0][0x630] ;  /* 0x00018c0000077ab9 */ /* 0x000fe20000000800 */
[----:B------:R-:W-:Y:S01]  /*7340*/  IMAD.MOV.U32 R4, RZ, RZ, R16 ;  /* 0x000000ffff047224 */ /* 0x000fe200078e0010 */
[----:B------:R-:W1:Y:S01]  /*7350*/  S2R R14, SR_CTAID.Y ;  /* 0x00000000000e7919 */ /* 0x000e620000002600 */
[----:B------:R-:W-:Y:S01]  /*7360*/  ISETP.NE.AND.EX P1, PT, RZ, UR5, PT, P1 ;  /* 0x00000005ff007c0c */ /* 0x000fe2000bf25310 */
[----:B------:R-:W-:-:S12]  /*7370*/  IMAD.MOV.U32 R5, RZ, RZ, R17 ;  /* 0x000000ffff057224 */ /* 0x000fd800078e0011 */
[----:B------:R-:W-:Y:S05]  /*7380*/  @!P1 BRA `(.L_x_172) ;  /* 0x0000000000289947 */ /* 0x000fea0003800000 */
[----:B------:R-:W-:Y:S02]  /*7390*/  ULDC UR6, c[0x0][0x634] ;  /* 0x00018d0000067ab9 */ /* 0x000fe40000000800 */
[----:B------:R-:W-:-:S05]  /*73a0*/  IADD3 R9, P1, R16, UR6, RZ ;  /* 0x0000000610097c10 */ /* 0x000fca000ff3e0ff */
[----:B------:R-:W-:-:S04]  /*73b0*/  IMAD.X R19, RZ, RZ, R17, P1 ;  /* 0x000000ffff137224 */ /* 0x000fc800008e0611 */
[----:B------:R-:W-:-:S04]  /*73c0*/  IMAD.WIDE.U32 R6, R19, UR4, RZ ;  /* 0x0000000413067c25 */ /* 0x000fc8000f8e00ff */
[----:B------:R-:W-:-:S04]  /*73d0*/  IMAD.WIDE.U32 R6, P1, R9, UR5, R6 ;  /* 0x0000000509067c25 */ /* 0x000fc8000f820006 */
[----:B------:R-:W-:-:S04]  /*73e0*/  IMAD.WIDE.U32 R8, R9, UR4, RZ ;  /* 0x0000000409087c25 */ /* 0x000fc8000f8e00ff */
[----:B------:R-:W-:Y:S01]  /*73f0*/  IMAD.X R5, RZ, RZ, RZ, P1 ;  /* 0x000000ffff057224 */ /* 0x000fe200008e06ff */
[----:B------:R-:W-:Y:S01]  /*7400*/  IADD3 RZ, P1, R9, R6, RZ ;  /* 0x0000000609ff7210 */ /* 0x000fe20007f3e0ff */
[----:B------:R-:W-:-:S04]  /*7410*/  IMAD.MOV.U32 R4, RZ, RZ, R7 ;  /* 0x000000ffff047224 */ /* 0x000fc800078e0007 */
[----:B------:R-:W-:-:S08]  /*7420*/  IMAD.WIDE.U32.X R4, R19, UR5, R4, P1 ;  /* 0x0000000513047c25 */ /* 0x000fd000088e0404 */
.L_x_172:
[--C-:B------:R-:W-:Y:S01]  /*7430*/  SHF.R.U64 R8, R4, UR7, R5.reuse ;  /* 0x0000000704087c19 */ /* 0x100fe20008001205 */
[----:B------:R-:W-:Y:S01]  /*7440*/  ULDC.64 UR4, c[0x0][0x620] ;  /* 0x0001880000047ab9 */ /* 0x000fe20000000a00 */
[----:B------:R-:W-:Y:S01]  /*7450*/  SHF.R.U32.HI R4, RZ, UR7, R5 ;  /* 0x00000007ff047c19 */ /* 0x000fe20008011605 */
[----:B------:R-:W2:Y:S01]  /*7460*/  LDC R24, c[0x0][0x144] ;  /* 0x00005100ff187b82 */ /* 0x000ea20000000800 */
[----:B------:R-:W-:Y:S01]  /*7470*/  IADD3 R7, P1, RZ, -R8, RZ ;  /* 0x80000008ff077210 */ /* 0x000fe20007f3e0ff */
[----:B------:R-:W-:Y:S01]  /*7480*/  ULDC.64 UR8, c[0x0][0x640] ;  /* 0x0001900000087ab9 */ /* 0x000fe20000000a00 */
[----:B0-----:R-:W-:Y:S01]  /*7490*/  I2FP.F32.U32 R9, R15 ;  /* 0x0000000f00097245 */ /* 0x001fe20000201000 */
[----:B------:R-:W-:Y:S02]  /*74a0*/  ULDC UR6, c[0x0][0x608] ;  /* 0x0001820000067ab9 */ /* 0x000fe40000000800 */
[----:B------:R-:W-:Y:S01]  /*74b0*/  IMAD.X R4, RZ, RZ, ~R4, P1 ;  /* 0x000000ffff047224 */ /* 0x000fe200008e0e04 */
[----:B------:R-:W-:Y:S01]  /*74c0*/  ISETP.NE.U32.AND P1, PT, RZ, UR8, PT ;  /* 0x00000008ff007c0c */ /* 0x000fe2000bf25070 */
[----:B------:R-:W0:Y:S02]  /*74d0*/  LDC R21, c[0x0][0x148] ;  /* 0x00005200ff157b82 */ /* 0x000e240000000800 */
[----:B------:R-:W-:Y:S01]  /*74e0*/  IMAD R6, R4, UR4, RZ ;  /* 0x0000000404067c24 */ /* 0x000fe2000f8e02ff */
[----:B------:R-:W-:Y:S01]  /*74f0*/  ISETP.NE.AND.EX P1, PT, RZ, UR9, PT, P1 ;  /* 0x00000009ff007c0c */ /* 0x000fe2000bf25310 */
[----:B------:R-:W-:Y:S01]  /*7500*/  IMAD.WIDE.U32 R4, R7, UR4, R16 ;  /* 0x0000000407047c25 */ /* 0x000fe2000f8e0010 */
[----:B------:R-:W-:-:S03]  /*7510*/  ULDC UR4, c[0x0][0x150] ;  /* 0x0000540000047ab9 */ /* 0x000fc60000000800 */
[----:B------:R-:W-:Y:S02]  /*7520*/  IMAD R7, R7, UR5, R6 ;  /* 0x0000000507077c24 */ /* 0x000fe4000f8e0206 */
[----:B------:R-:W-:Y:S01]  /*7530*/  FMUL R6, R9, UR4 ;  /* 0x0000000409067c20 */ /* 0x000fe20008400000 */
[----:B------:R-:W-:Y:S01]  /*7540*/  ULDC UR4, c[0x0][0x618] ;  /* 0x0001860000047ab9 */ /* 0x000fe20000000800 */
[----:B------:R-:W-:Y:S01]  /*7550*/  ULDC UR5, c[0x0][0x154] ;  /* 0x0000550000057ab9 */ /* 0x000fe20000000800 */
[----:B------:R-:W-:-:S03]  /*7560*/  IMAD.IADD R5, R5, 0x1, R7 ;  /* 0x0000000105057824 */ /* 0x000fc600078e0207 */
[----:B------:R-:W3:Y:S02]  /*7570*/  F2I.U32.TRUNC.NTZ R6, R6 ;  /* 0x0000000600067305 */ /* 0x000ee4000020f000 */
[----:B------:R-:W-:Y:S02]  /*7580*/  SHF.R.U64 R9, R4, UR4, R5 ;  /* 0x0000000404097c19 */ /* 0x000fe40008001205 */
[----:B-1----:R-:W-:-:S05]  /*7590*/  I2FP.F32.U32 R4, R14 ;  /* 0x0000000e00047245 */ /* 0x002fca0000201000 */
[----:B------:R-:W-:Y:S01]  /*75a0*/  FMUL R22, R4, UR5 ;  /* 0x0000000504167c20 */ /* 0x000fe20008400000 */
[----:B------:R-:W-:Y:S01]  /*75b0*/  SHF.R.U32.HI R4, RZ, UR4, R5 ;  /* 0x00000004ff047c19 */ /* 0x000fe20008011605 */
[----:B------:R-:W-:-:S03]  /*75c0*/  ULDC UR4, c[0x0][0x658] ;  /* 0x0001960000047ab9 */ /* 0x000fc60000000800 */
[--C-:B------:R-:W-:Y:S01]  /*75d0*/  SHF.R.U64 R20, R9, UR6, R4.reuse ;  /* 0x0000000609147c19 */ /* 0x100fe20008001204 */
[----:B------:R-:W1:Y:S01]  /*75e0*/  F2I.U32.TRUNC.NTZ R22, R22 ;  /* 0x0000001600167305 */ /* 0x000e62000020f000 */
[----:B------:R-:W-:Y:S01]  /*75f0*/  SHF.R.U32.HI R5, RZ, UR6, R4 ;  /* 0x00000006ff057c19 */ /* 0x000fe20008011604 */
[----:B---3--:R-:W-:-:S03]  /*7600*/  IMAD.MOV R6, RZ, RZ, -R6 ;  /* 0x000000ffff067224 */ /* 0x008fc600078e0a06 */
[----:B------:R-:W-:Y:S01]  /*7610*/  SHF.R.U64 R19, R20, UR4, R5 ;  /* 0x0000000414137c19 */ /* 0x000fe20008001205 */
[----:B--2---:R-:W-:Y:S01]  /*7620*/  IMAD R15, R24, R6, R15 ;  /* 0x00000006180f7224 */ /* 0x004fe200078e020f */
[----:B------:R-:W-:-:S03]  /*7630*/  SHF.R.U32.HI R23, RZ, UR4, R5 ;  /* 0x00000004ff177c19 */ /* 0x000fc60008011605 */
[----:B------:R-:W-:Y:S02]  /*7640*/  IMAD.MOV.U32 R4, RZ, RZ, R19 ;  /* 0x000000ffff047224 */ /* 0x000fe400078e0013 */
[----:B------:R-:W-:Y:S01]  /*7650*/  IMAD.MOV.U32 R5, RZ, RZ, R23 ;  /* 0x000000ffff057224 */ /* 0x000fe200078e0017 */
[----:B-1----:R-:W-:Y:S06]  /*7660*/  @!P1 BRA `(.L_x_173) ;  /* 0x0000000000289947 */ /* 0x002fec0003800000 */
[----:B------:R-:W-:Y:S02]  /*7670*/  ULDC UR4, c[0x0][0x64c] ;  /* 0x0001930000047ab9 */ /* 0x000fe40000000800 */
[----:B------:R-:W-:-:S05]  /*7680*/  IADD3 R5, P1, R19, UR4, RZ ;  /* 0x0000000413057c10 */ /* 0x000fca000ff3e0ff */
[----:B------:R-:W-:-:S04]  /*7690*/  IMAD.X R23, RZ, RZ, R23, P1 ;  /* 0x000000ffff177224 */ /* 0x000fc800008e0617 */
[----:B------:R-:W-:-:S04]  /*76a0*/  IMAD.WIDE.U32 R6, R23, UR8, RZ ;  /* 0x0000000817067c25 */ /* 0x000fc8000f8e00ff */
[----:B------:R-:W-:-:S04]  /*76b0*/  IMAD.WIDE.U32 R6, P1, R5, UR9, R6 ;  /* 0x0000000905067c25 */ /* 0x000fc8000f820006 */
[----:B------:R-:W-:-:S04]  /*76c0*/  IMAD.WIDE.U32 R4, R5, UR8, RZ ;  /* 0x0000000805047c25 */ /* 0x000fc8000f8e00ff */
[----:B------:R-:W-:Y:S01]  /*76d0*/  IMAD.MOV.U32 R4, RZ, RZ, R7 ;  /* 0x000000ffff047224 */ /* 0x000fe200078e0007 */
[----:B------:R-:W-:Y:S01]  /*76e0*/  IADD3 RZ, P3, R5, R6, RZ ;  /* 0x0000000605ff7210 */ /* 0x000fe20007f7e0ff */
[----:B------:R-:W-:-:S04]  /*76f0*/  IMAD.X R5, RZ, RZ, RZ, P1 ;  /* 0x000000ffff057224 */ /* 0x000fc800008e06ff */
[----:B------:R-:W-:-:S08]  /*7700*/  IMAD.WIDE.U32.X R4, R23, UR9, R4, P3 ;  /* 0x0000000917047c25 */ /* 0x000fd000098e0404 */
.L_x_173:
[----:B------:R-:W-:Y:S01]  /*7710*/  ISETP.NE.AND P1, PT, R2, 0x1, PT ;  /* 0x000000010200780c */ /* 0x000fe20003f25270 */
[----:B------:R-:W-:Y:S01]  /*7720*/  ULDC UR4, c[0x0][0x648] ;  /* 0x0001920000047ab9 */ /* 0x000fe20000000800 */
[----:B------:R-:W-:Y:S01]  /*7730*/  LOP3.LUT R20, R20, UR14, RZ, 0xc0, !PT ;  /* 0x0000000e14147c12 */ /* 0x000fe2000f8ec0ff */
[----:B------:R-:W-:Y:S01]  /*7740*/  IMAD.MOV R22, RZ, RZ, -R22 ;  /* 0x000000ffff167224 */ /* 0x000fe200078e0a16 */
[----:B------:R-:W-:Y:S01]  /*7750*/  SHF.R.U64 R5, R4, UR4, R5 ;  /* 0x0000000404057c19 */ /* 0x000fe20008001205 */
[----:B------:R-:W-:Y:S01]  /*7760*/  ULDC UR4, c[0x0][0x638] ;  /* 0x00018e0000047ab9 */ /* 0x000fe20000000800 */
[----:B------:R-:W-:Y:S01]  /*7770*/  LOP3.LUT R6, R9, UR13, RZ, 0xc0, !PT ;  /* 0x0000000d09067c12 */ /* 0x000fe2000f8ec0ff */
[----:B------:R-:W-:Y:S02]  /*7780*/  ULDC UR5, c[0x0][0x610] ;  /* 0x0001840000057ab9 */ /* 0x000fe40000000800 */
[----:B------:R-:W-:Y:S02]  /*7790*/  IMAD.MOV R4, RZ, RZ, -R5 ;  /* 0x000000ffff047224 */ /* 0x000fe400078e0a05 */
[----:B------:R-:W-:-:S02]  /*77a0*/  IMAD R20, R5, UR15, R20 ;  /* 0x0000000f05147c24 */ /* 0x000fc4000f8e0214 */
[----:B0-----:R-:W-:Y:S02]  /*77b0*/  @P1 IMAD R15, R21, R22, R14 ;  /* 0x00000016150f1224 */ /* 0x001fe400078e020e */
[----:B------:R-:W-:Y:S01]  /*77c0*/  IMAD R19, R4, UR4, R19 ;  /* 0x0000000404137c24 */ /* 0x000fe2000f8e0213 */
[----:B------:R-:W-:Y:S01]  /*77d0*/  ULDC UR4, c[0x0][0x600] ;  /* 0x0001800000047ab9 */ /* 0x000fe20000000800 */
[----:B------:R-:W-:Y:S02]  /*77e0*/  IMAD R15, R20, UR5, R15 ;  /* 0x00000005140f7c24 */ /* 0x000fe4000f8e020f */
[----:B------:R-:W-:Y:S02]  /*77f0*/  IMAD R6, R19, UR4, R6 ;  /* 0x0000000413067c24 */ /* 0x000fe4000f8e0206 */
[----:B------:R-:W-:-:S03]  /*7800*/  IMAD.MOV.U32 R4, RZ, RZ, 0x1 ;  /* 0x00000001ff047424 */ /* 0x000fc600078e00ff */
[----:B------:R-:W-:Y:S02]  /*7810*/  SEL R20, R6, R15, !P1 ;  /* 0x0000000f06147207 */ /* 0x000fe40004800000 */
[----:B------:R-:W-:-:S07]  /*7820*/  SEL R19, R15, R6, !P1 ;  /* 0x000000060f137207 */ /* 0x000fce0004800000 */
.L_x_171:
[----:B------:R-:W-:Y:S05]  /*7830*/  BSYNC B1 ;  /* 0x0000000000017941 */ /* 0x000fea0003800000 */
.L_x_170:
[----:B------:R-:W-:-:S13]  /*7840*/  LOP3.LUT P1, RZ, R4, 0xff, RZ, 0xc0, !PT ;  /* 0x000000ff04ff7812 */ /* 0x000fda000782c0ff */
[----:B------:R-:W-:Y:S05]  /*7850*/  @P1 BRA `(.L_x_174) ;  /* 0xfffffff400341947 */ /* 0x000fea000383ffff */
[----:B------:R-:W-:Y:S05]  /*7860*/  BSYNC B0 ;  /* 0x0000000000007941 */ /* 0x000fea0003800000 */
.L_x_162:
[----:B------:R-:W-:-:S03]  /*7870*/  UMOV UR4, 0xffffffff ;  /* 0xffffffff00047882 */ /* 0x000fc60000000000 */
[----:B------:R-:W-:Y:S05]  /*7880*/  BRA.DIV UR4, `(.L_x_175) ;  /* 0x0000000604607947 */ /* 0x000fea000b800000 */
[----:B------:R-:W-:-:S13]  /*7890*/  ELECT P6, URZ, PT ;  /* 0x00000000003f782f */ /* 0x000fda00038c0000 */
.L_x_191:
[----:B------:R-:W-:Y:S04]  /*78a0*/  BSSY B0, `(.L_x_176) ;  /* 0x000003d000007945 */ /* 0x000fe80003800000 */
[----:B------:R-:W-:Y:S05]  /*78b0*/  @!P6 BRA `(.L_x_177) ;  /* 0x0000000000ece947 */ /* 0x000fea0003800000 */
[----:B------:R-:W-:-:S04]  /*78c0*/  LOP3.LUT R18, R18, 0x2, RZ, 0xfc, !PT ;  /* 0x0000000212127812 */ /* 0x000fc800078efcff */
[----:B------:R-:W-:-:S13]  /*78d0*/  ISETP.NE.AND P0, PT, R18, 0x3, PT ;  /* 0x000000031200780c */ /* 0x000fda0003f05270 */
[----:B------:R-:W-:Y:S05]  /*78e0*/  @!P0 BRA `(.L_x_178) ;  /* 0x0000000000048947 */ /* 0x000fea0003800000 */
[----:B------:R-:W-:Y:S01]  /*78f0*/  BPT.TRAP 0x1 ;  /* 0x000000040000795c */ /* 0x000fe20000300000 */
.L_x_178:
[----:B------:R-:W0:Y:S01]  /*7900*/  S2R R3, SR_CgaCtaId ;  /* 0x0000000000037919 */ /* 0x000e220000008800 */
[----:B------:R-:W-:-:S04]  /*7910*/  MOV R2, 0x400 ;  /* 0x0000040000027802 */ /* 0x000fc80000000f00 */
[----:B0-----:R-:W-:Y:S02]  /*7920*/  LEA R3, R3, R2, 0x18 ;  /* 0x0000000203037211 */ /* 0x001fe400078ec0ff */
[----:B------:R-:W-:-:S03]  /*7930*/  SHF.L.U32 R2, R0, 0x1f, RZ ;  /* 0x0000001f00027819 */ /* 0x000fc600000006ff */
[----:B------:R-:W-:-:S04]  /*7940*/  VIADD R3, R3, 0x30 ;  /* 0x0000003003037836 */ /* 0x000fc80000000000 */
[C---:B------:R-:W-:Y:S02]  /*7950*/  IMAD R7, R12.reuse, 0x8, R3 ;  /* 0x000000080c077824 */ /* 0x040fe400078e0203 */
[----:B------:R-:W-:Y:S02]  /*7960*/  VIADD R12, R12, 0x1 ;  /* 0x000000010c0c7836 */ /* 0x000fe40000000000 */
[----:B------:R-:W0:Y:S03]  /*7970*/  SYNCS.PHASECHK.TRANS64.TRYWAIT P0, [R7+URZ], R2 ;  /* 0x00000002070075a7 */ /* 0x000e26000800017f */
[----:B------:R-:W-:-:S04]  /*7980*/  ISETP.NE.AND P1, PT, R12, 0x6, PT ;  /* 0x000000060c00780c */ /* 0x000fc80003f25270 */
[----:B------:R-:W-:Y:S02]  /*7990*/  SEL R5, RZ, 0x1, P1 ;  /* 0x00000001ff057807 */ /* 0x000fe40000800000 */
[----:B------:R-:W-:Y:S02]  /*79a0*/  SEL R12, R12, RZ, P1 ;  /* 0x000000ff0c0c7207 */ /* 0x000fe40000800000 */
[----:B------:R-:W-:-:S03]  /*79b0*/  LOP3.LUT R5, R0, R5, RZ, 0x3c, !PT ;  /* 0x0000000500057212 */ /* 0x000fc600078e3cff */
[----:B------:R-:W-:Y:S01]  /*79c0*/  IMAD R9, R12, 0x8, R3 ;  /* 0x000000080c097824 */ /* 0x000fe200078e0203 */
[----:B------:R-:W-:Y:S01]  /*79d0*/  SHF.L.U32 R4, R5, 0x1f, RZ ;  /* 0x0000001f05047819 */ /* 0x000fe200000006ff */
[----:B0-----:R-:W-:Y:S06]  /*79e0*/  @!P0 BRA `(.L_x_179) ;  /* 0x0000000400288947 */ /* 0x001fec0003800000 */
.L_x_192:
[----:B------:R-:W1:Y:S01]  /*79f0*/  SYNCS.PHASECHK.TRANS64.TRYWAIT P0, [R9+URZ], R4 ;  /* 0x00000004090075a7 */ /* 0x000e62000800017f */
[----:B------:R-:W-:-:S05]  /*7a00*/  VIADD R0, R12, 0x1 ;  /* 0x000000010c007836 */ /* 0x000fca0000000000 */
[----:B------:R-:W-:-:S04]  /*7a10*/  ISETP.NE.AND P1, PT, R0, 0x6, PT ;  /* 0x000000060000780c */ /* 0x000fc80003f25270 */
[----:B0-----:R-:W-:Y:S02]  /*7a20*/  SEL R2, RZ, 0x1, P1 ;  /* 0x00000001ff027807 */ /* 0x001fe40000800000 */
[----:B------:R-:W-:Y:S02]  /*7a30*/  SEL R0, R0, RZ, P1 ;  /* 0x000000ff00007207 */ /* 0x000fe40000800000 */
[----:B------:R-:W-:-:S03]  /*7a40*/  LOP3.LUT R7, R5, R2, RZ, 0x3c, !PT ;  /* 0x0000000205077212 */ /* 0x000fc600078e3cff */
[----:B------:R-:W-:Y:S01]  /*7a50*/  IMAD R6, R0, 0x8, R3 ;  /* 0x0000000800067824 */ /* 0x000fe200078e0203 */
[----:B------:R-:W-:Y:S01]  /*7a60*/  SHF.L.U32 R5, R7, 0x1f, RZ ;  /* 0x0000001f07057819 */ /* 0x000fe200000006ff */
[----:B-1----:R-:W-:Y:S06]  /*7a70*/  @!P0 BRA `(.L_x_180) ;  /* 0x0000000400188947 */ /* 0x002fec0003800000 */
.L_x_193:
[----:B------:R-:W1:Y:S01]  /*7a80*/  SYNCS.PHASECHK.TRANS64.TRYWAIT P0, [R6+URZ], R5 ;  /* 0x00000005060075a7 */ /* 0x000e62000800017f */
[----:B------:R-:W-:-:S05]  /*7a90*/  VIADD R0, R0, 0x1 ;  /* 0x0000000100007836 */ /* 0x000fca0000000000 */
[----:B------:R-:W-:-:S04]  /*7aa0*/  ISETP.NE.AND P1, PT, R0, 0x6, PT ;  /* 0x000000060000780c */ /* 0x000fc80003f25270 */
[----:B------:R-:W-:Y:S02]  /*7ab0*/  SEL R2, RZ, 0x1, P1 ;  /* 0x00000001ff027807 */ /* 0x000fe40000800000 */
[----:B------:R-:W-:Y:S02]  /*7ac0*/  SEL R0, R0, RZ, P1 ;  /* 0x000000ff00007207 */ /* 0x000fe40000800000 */
[----:B------:R-:W-:-:S03]  /*7ad0*/  LOP3.LUT R7, R7, R2, RZ, 0x3c, !PT ;  /* 0x0000000207077212 */ /* 0x000fc600078e3cff */
[----:B0-----:R-:W-:Y:S01]  /*7ae0*/  IMAD R9, R0, 0x8, R3 ;  /* 0x0000000800097824 */ /* 0x001fe200078e0203 */
[----:B------:R-:W-:Y:S01]  /*7af0*/  SHF.L.U32 R4, R7, 0x1f, RZ ;  /* 0x0000001f07047819 */ /* 0x000fe200000006ff */
[----:B-1----:R-:W-:Y:S06]  /*7b00*/  @!P0 BRA `(.L_x_181) ;  /* 0x0000000400088947 */ /* 0x002fec0003800000 */
.L_x_194:
        /* <DEDUP_REMOVED lines=9> */
.L_x_195:
[----:B------:R-:W1:Y:S01]  /*7ba0*/  SYNCS.PHASECHK.TRANS64.TRYWAIT P0, [R6+URZ], R5 ;  /* 0x00000005060075a7 */ /* 0x000e62000800017f */
[----:B------:R-:W-:-:S05]  /*7bb0*/  VIADD R0, R0, 0x1 ;  /* 0x0000000100007836 */ /* 0x000fca0000000000 */
[----:B------:R-:W-:-:S04]  /*7bc0*/  ISETP.NE.AND P1, PT, R0, 0x6, PT ;  /* 0x000000060000780c */ /* 0x000fc80003f25270 */
[----:B------:R-:W-:Y:S02]  /*7bd0*/  SEL R2, RZ, 0x1, P1 ;  /* 0x00000001ff027807 */ /* 0x000fe40000800000 */
[----:B------:R-:W-:Y:S02]  /*7be0*/  SEL R0, R0, RZ, P1 ;  /* 0x000000ff00007207 */ /* 0x000fe40000800000 */
[----:B------:R-:W-:Y:S01]  /*7bf0*/  LOP3.LUT R2, R7, R2, RZ, 0x3c, !PT ;  /* 0x0000000207027212 */ /* 0x000fe200078e3cff */
[----:B-1----:R-:W-:Y:S06]  /*7c00*/  @!P0 BRA `(.L_x_183) ;  /* 0x0000000000f08947 */ /* 0x002fec0003800000 */
.L_x_196:
[----:B------:R-:W-:Y:S01]  /*7c10*/  IMAD R3, R0, 0x8, R3 ;  /* 0x0000000800037824 */ /* 0x000fe200078e0203 */
[----:B------:R-:W-:-:S07]  /*7c20*/  SHF.L.U32 R0, R2, 0x1f, RZ ;  /* 0x0000001f02007819 */ /* 0x000fce00000006ff */
.L_x_184:
[----:B--2---:R2:W3:Y:S02]  /*7c30*/  SYNCS.PHASECHK.TRANS64.TRYWAIT P0, [R3+URZ], R0 ;  /* 0x00000000030075a7 */ /* 0x0044e4000800017f */
[----:B---3--:R-:W-:Y:S05]  /*7c40*/  @!P0 NANOSLEEP.SYNCS 0x989680 ;  /* 0x009896800000895d */ /* 0x008fea0003900000 */
[----:B------:R-:W3:Y:S02]  /*7c50*/  @!P0 SYNCS.PHASECHK.TRANS64 P0, [R3+URZ], R0 ;  /* 0x00000000030085a7 */ /* 0x000ee4000800007f */
[----:B---3--:R-:W-:Y:S05]  /*7c60*/  @!P0 BRA `(.L_x_184) ;  /* 0xfffffffc00f08947 */ /* 0x008fea000383ffff */
.L_x_177:
[----:B------:R-:W-:Y:S05]  /*7c70*/  BSYNC B0 ;  /* 0x0000000000007941 */ /* 0x000fea0003800000 */
.L_x_176:
[----:B------:R-:W-:Y:S05]  /*7c80*/  EXIT ;  /* 0x000000000000794d */ /* 0x000fea0003800000 */
.L_x_17:
[----:B-1----:R1:W2:Y:S02]  /*7c90*/  SYNCS.PHASECHK.TRANS64.TRYWAIT P1, [R3+URZ], R0 ;  /* 0x00000000030075a7 */ /* 0x0022a4000802017f */
[----:B--2---:R-:W-:Y:S05]  /*7ca0*/  @!P1 NANOSLEEP.SYNCS 0x989680 ;  /* 0x009896800000995d */ /* 0x004fea0003900000 */
[----:B------:R-:W2:Y:S02]  /*7cb0*/  @!P1 SYNCS.PHASECHK.TRANS64 P1, [R3+URZ], R0 ;  /* 0x00000000030095a7 */ /* 0x000ea4000802007f */
[----:B--2---:R-:W-:Y:S05]  /*7cc0*/  @!P1 BRA `(.L_x_17) ;  /* 0xfffffffc00f09947 */ /* 0x004fea000383ffff */
[----:B------:R-:W-:Y:S05]  /*7cd0*/  BRA `(.L_x_16) ;  /* 0xffffff9800047947 */ /* 0x000fea000383ffff */
.L_x_22:
[----:B-1----:R-:W-:-:S04]  /*7ce0*/  IMAD.U32 R4, RZ, RZ, UR7 ;  /* 0x00000007ff047e24 */ /* 0x002fc8000f8e00ff */
[----:B------:R1:W2:Y:S03]  /*7cf0*/  SYNCS.PHASECHK.TRANS64.TRYWAIT P1, [R4+URZ], R3 ;  /* 0x00000003040075a7 */ /* 0x0002a6000802017f */
[----:B--2---:R-:W-:Y:S05]  /*7d00*/  @!P1 NANOSLEEP.SYNCS 0x989680 ;  /* 0x009896800000995d */ /* 0x004fea0003900000 */
[----:B------:R-:W2:Y:S02]  /*7d10*/  @!P1 SYNCS.PHASECHK.TRANS64 P1, [R4+URZ], R3 ;  /* 0x00000003040095a7 */ /* 0x000ea4000802007f */
[----:B--2---:R-:W-:Y:S05]  /*7d20*/  @!P1 BRA `(.L_x_22) ;  /* 0xfffffffc00ec9947 */ /* 0x004fea000383ffff */
[----:B------:R-:W-:Y:S05]  /*7d30*/  BRA `(.L_x_21) ;  /* 0xffffff9800d07947 */ /* 0x000fea000383ffff */
.L_x_163:
[----:B------:R-:W-:Y:S01]  /*7d40*/  BSSY B1, `(.L_x_185) ;  /* 0x0000006000017945 */ /* 0x000fe20003800000 */
[----:B------:R-:W-:-:S07]  /*7d50*/  IMAD.MOV.U32 R15, RZ, RZ, -0x1 ;  /* 0xffffffffff0f7424 */ /* 0x000fce00078e00ff */
[----:B------:R-:W-:Y:S05]  /*7d60*/  WARPSYNC.COLLECTIVE R15, `(.L_x_186) ;  /* 0x000000000f0c7348 */ /* 0x000fea0003c00000 */
[----:B------:R-:W-:Y:S02]  /*7d70*/  ELECT P6, UR62, PT ;  /* 0x00000000003e782f */ /* 0x000fe400038c0000 */
[----:B------:R-:W-:Y:S01]  /*7d80*/  MOV R14, UR62 ;  /* 0x0000003e000e7c02 */ /* 0x000fe20008000f00 */
[----:B------:R-:W-:Y:S10]  /*7d90*/  ENDCOLLECTIVE ;  /* 0x000000000000791b */ /* 0x000ff40003800000 */
.L_x_186:
[----:B------:R-:W-:Y:S05]  /*7da0*/  BSYNC B1 ;  /* 0x0000000000017941 */ /* 0x000fea0003800000 */
.L_x_185:
[----:B------:R-:W-:Y:S05]  /*7db0*/  BRA `(.L_x_187) ;  /* 0xffffffec00e87947 */ /* 0x000fea000383ffff */
.L_x_166:
[----:B0-----:R0:W1:Y:S02]  /*7dc0*/  SYNCS.PHASECHK.TRANS64.TRYWAIT P1, [R14+URZ+0x30], R7 ;  /* 0x000030070e0075a7 */ /* 0x001064000802017f */
[----:B-1----:R-:W-:Y:S05]  /*7dd0*/  @!P1 NANOSLEEP.SYNCS 0x989680 ;  /* 0x009896800000995d */ /* 0x002fea0003900000 */
[----:B------:R-:W1:Y:S02]  /*7de0*/  @!P1 SYNCS.PHASECHK.TRANS64 P1, [R14+URZ+0x30], R7 ;  /* 0x000030070e0095a7 */ /* 0x000e64000802007f */
[----:B-1----:R-:W-:Y:S05]  /*7df0*/  @!P1 BRA `(.L_x_166) ;  /* 0xfffffffc00f09947 */ /* 0x002fea000383ffff */
[----:B------:R-:W-:Y:S05]  /*7e00*/  BRA `(.L_x_188) ;  /* 0xfffffff000247947 */ /* 0x000fea000383ffff */
.L_x_175:
[----:B------:R-:W-:Y:S01]  /*7e10*/  BSSY B0, `(.L_x_189) ;  /* 0x0000006000007945 */ /* 0x000fe20003800000 */
[----:B------:R-:W-:-:S07]  /*7e20*/  IMAD.MOV.U32 R15, RZ, RZ, -0x1 ;  /* 0xffffffffff0f7424 */ /* 0x000fce00078e00ff */
[----:B------:R-:W-:Y:S05]  /*7e30*/  WARPSYNC.COLLECTIVE R15, `(.L_x_190) ;  /* 0x000000000f0c7348 */ /* 0x000fea0003c00000 */
[----:B------:R-:W-:Y:S02]  /*7e40*/  ELECT P6, UR62, PT ;  /* 0x00000000003e782f */ /* 0x000fe400038c0000 */
[----:B------:R-:W-:Y:S01]  /*7e50*/  MOV R14, UR62 ;  /* 0x0000003e000e7c02 */ /* 0x000fe20008000f00 */
[----:B------:R-:W-:Y:S10]  /*7e60*/  ENDCOLLECTIVE ;  /* 0x000000000000791b */ /* 0x000ff40003800000 */
.L_x_190:
[----:B------:R-:W-:Y:S05]  /*7e70*/  BSYNC B0 ;  /* 0x0000000000007941 */ /* 0x000fea0003800000 */
.L_x_189:
[----:B------:R-:W-:Y:S05]  /*7e80*/  BRA `(.L_x_191) ;  /* 0xfffffff800847947 */ /* 0x000fea000383ffff */
.L_x_179:
[----:B0-----:R0:W1:Y:S02]  /*7e90*/  SYNCS.PHASECHK.TRANS64.TRYWAIT P0, [R7+URZ], R2 ;  /* 0x00000002070075a7 */ /* 0x001064000800017f */
[----:B-1----:R-:W-:Y:S05]  /*7ea0*/  @!P0 NANOSLEEP.SYNCS 0x989680 ;  /* 0x009896800000895d */ /* 0x002fea0003900000 */
[----:B------:R-:W1:Y:S02]  /*7eb0*/  @!P0 SYNCS.PHASECHK.TRANS64 P0, [R7+URZ], R2 ;  /* 0x00000002070085a7 */ /* 0x000e64000800007f */
[----:B-1----:R-:W-:Y:S05]  /*7ec0*/  @!P0 BRA `(.L_x_179) ;  /* 0xfffffffc00f08947 */ /* 0x002fea000383ffff */
[----:B------:R-:W-:Y:S05]  /*7ed0*/  BRA `(.L_x_192) ;  /* 0xfffffff800c47947 */ /* 0x000fea000383ffff */
.L_x_180:
[----:B0-----:R0:W1:Y:S02]  /*7ee0*/  SYNCS.PHASECHK.TRANS64.TRYWAIT P0, [R9+URZ], R4 ;  /* 0x00000004090075a7 */ /* 0x001064000800017f */
[----:B-1----:R-:W-:Y:S05]  /*7ef0*/  @!P0 NANOSLEEP.SYNCS 0x989680 ;  /* 0x009896800000895d */ /* 0x002fea0003900000 */
[----:B------:R-:W1:Y:S02]  /*7f00*/  @!P0 SYNCS.PHASECHK.TRANS64 P0, [R9+URZ], R4 ;  /* 0x00000004090085a7 */ /* 0x000e64000800007f */
[----:B-1----:R-:W-:Y:S05]  /*7f10*/  @!P0 BRA `(.L_x_180) ;  /* 0xfffffffc00f08947 */ /* 0x002fea000383ffff */
[----:B------:R-:W-:Y:S05]  /*7f20*/  BRA `(.L_x_193) ;  /* 0xfffffff800d47947 */ /* 0x000fea000383ffff */
.L_x_181:
[----:B0-----:R0:W1:Y:S02]  /*7f30*/  SYNCS.PHASECHK.TRANS64.TRYWAIT P0, [R6+URZ], R5 ;  /* 0x00000005060075a7 */ /* 0x001064000800017f */
[----:B-1----:R-:W-:Y:S05]  /*7f40*/  @!P0 NANOSLEEP.SYNCS 0x989680 ;  /* 0x009896800000895d */ /* 0x002fea0003900000 */
[----:B------:R-:W1:Y:S02]  /*7f50*/  @!P0 SYNCS.PHASECHK.TRANS64 P0, [R6+URZ], R5 ;  /* 0x00000005060085a7 */ /* 0x000e64000800007f */
[----:B-1----:R-:W-:Y:S05]  /*7f60*/  @!P0 BRA `(.L_x_181) ;  /* 0xfffffffc00f08947 */ /* 0x002fea000383ffff */
[----:B------:R-:W-:Y:S05]  /*7f70*/  BRA `(.L_x_194) ;  /* 0xfffffff800e47947 */ /* 0x000fea000383ffff */
.L_x_182:
[----:B0-----:R0:W1:Y:S02]  /*7f80*/  SYNCS.PHASECHK.TRANS64.TRYWAIT P0, [R9+URZ], R4 ;  /* 0x00000004090075a7 */ /* 0x001064000800017f */
[----:B-1----:R-:W-:Y:S05]  /*7f90*/  @!P0 NANOSLEEP.SYNCS 0x989680 ;  /* 0x009896800000895d */ /* 0x002fea0003900000 */
[----:B------:R-:W1:Y:S02]  /*7fa0*/  @!P0 SYNCS.PHASECHK.TRANS64 P0, [R9+URZ], R4 ;  /* 0x00000004090085a7 */ /* 0x000e64000800007f */
[----:B-1----:R-:W-:Y:S05]  /*7fb0*/  @!P0 BRA `(.L_x_182) ;  /* 0xfffffffc00f08947 */ /* 0x002fea000383ffff */
[----:B------:R-:W-:Y:S05]  /*7fc0*/  BRA `(.L_x_195) ;  /* 0xfffffff800f47947 */ /* 0x000fea000383ffff */
.L_x_183:
[----:B-1----:R1:W2:Y:S02]  /*7fd0*/  SYNCS.PHASECHK.TRANS64.TRYWAIT P0, [R6+URZ], R5 ;  /* 0x00000005060075a7 */ /* 0x0022a4000800017f */
[----:B--2---:R-:W-:Y:S05]  /*7fe0*/  @!P0 NANOSLEEP.SYNCS 0x989680 ;  /* 0x009896800000895d */ /* 0x004fea0003900000 */
[----:B------:R-:W2:Y:S02]  /*7ff0*/  @!P0 SYNCS.PHASECHK.TRANS64 P0, [R6+URZ], R5 ;  /* 0x00000005060085a7 */ /* 0x000ea4000800007f */
[----:B--2---:R-:W-:Y:S05]  /*8000*/  @!P0 BRA `(.L_x_183) ;  /* 0xfffffffc00f08947 */ /* 0x004fea000383ffff */
[----:B------:R-:W-:Y:S05]  /*8010*/  BRA `(.L_x_196) ;  /* 0xfffffff800fc7947 */ /* 0x000fea000383ffff */
.L_x_197:
[----:B------:R-:W-:-:S00]  /*8020*/  BRA `(.L_x_197) ;  /* 0xfffffffc00fc7947 */ /* 0x000fc0000383ffff */
[----:B------:R-:W-:-:S00]  /*8030*/  NOP ;  /* 0x0000000000007918 */ /* 0x000fc00000000000 */
        /* <DEDUP_REMOVED lines=12> */
.L_x_198:


//--------------------- .nv.global.init           --------------------------
	.section	.nv.global.init,"aw",@progbits
.nv.global.init:
	.type		$str$22,@object
	.size		$str$22,($str$23 - $str$22)
$str$22:
        /*0000*/ 	.byte	0x6b, 0x5f, 0x74, 0x69, 0x6c, 0x65, 0x5f, 0x63, 0x6f, 0x75, 0x6e, 0x74, 0x20, 0x3e, 0x3d, 0x20
        /*0010*/ 	.byte	0x31, 0x00
	.type		$str$23,@object
	.size		$str$23,(__unnamed_1 - $str$23)
$str$23:
        /*0012*/ 	.byte	0x2f, 0x74, 0x6d, 0x70, 0x2f, 0x63, 0x75, 0x74, 0x6c, 0x61, 0x73, 0x73, 0x5f, 0x73, 0x77, 0x65
        /*0022*/ 	.byte	0x65, 0x70, 0x5f, 0x73, 0x72, 0x63, 0x2f, 0x69, 0x6e, 0x63, 0x6c, 0x75, 0x64, 0x65, 0x2f, 0x63
        /*0032*/ 	.byte	0x75, 0x74, 0x6c, 0x61, 0x73, 0x73, 0x2f, 0x67, 0x65, 0x6d, 0x6d, 0x2f, 0x63, 0x6f, 0x6c, 0x6c
        /*0042*/ 	.byte	0x65, 0x63, 0x74, 0x69, 0x76, 0x65, 0x2f, 0x73, 0x6d, 0x39, 0x30, 0x5f, 0x6d, 0x6d, 0x61, 0x5f
        /*0052*/ 	.byte	0x74, 0x6d, 0x61, 0x5f, 0x67, 0x6d, 0x6d, 0x61, 0x5f, 0x73, 0x73, 0x5f, 0x77, 0x61, 0x72, 0x70
        /*0062*/ 	.byte	0x73, 0x70, 0x65, 0x63, 0x69, 0x61, 0x6c, 0x69, 0x7a, 0x65, 0x64, 0x2e, 0x68, 0x70, 0x70, 0x00
	.type		__unnamed_1,@object
	.size		__unnamed_1,(.L_0 - __unnamed_1)
__unnamed_1:
        /*0072*/ 	.byte	0x76, 0x6f, 0x69, 0x64, 0x20, 0x63, 0x75, 0x74, 0x6c, 0x61, 0x73, 0x73, 0x3a, 0x3a, 0x67, 0x65
        /* <DEDUP_REMOVED lines=179> */
        /*0bb2*/ 	.byte	0x3a, 0x3a, 0x69, 0x64, 0x65, 0x6e, 0x74, 0x69, 0x74, 0x79, 0x5d, 0x00
.L_0:


//--------------------- .nv.shared._ZN7cutlass13device_kernelINS_4gemm6kernel13GemmUniversalIN4cute5tupleIJiiiiEEENS1_10collective13CollectiveMmaINS1_34MainloopSm90TmaGmmaWarpSpecializedILi6ENS5_IJNS4_1CILi1EEESB_SB_EEENS1_35KernelTmaWarpSpecializedCooperativeEEENS5_IJNSA_ILi128EEESF_NSA_ILi64EEEEEENS_6half_tENS5_IJlSB_lEEESI_NS5_IJSB_llEEENS4_8TiledMMAINS4_8MMA_AtomIJNS4_4SM904GMMA26MMA_64x128x16_F32F16F16_SSILNSO_5MajorE0ELSQ_1ELNSO_7ScaleInE1ELSR_1EEEEEENS4_6LayoutINS5_IJNSA_ILi2EEESB_SB_EEENS5_IJSB_NSA_ILi0EEESX_EEEEENS5_IJNS4_10UnderscoreES10_S10_EEEEENS4_13SM90_TMA_LOADENS4_14ComposedLayoutINS4_7SwizzleILi3ELi4ELi3EEENS4_18smem_ptr_flag_bitsILi16EEENSU_INS5_IJNSA_ILi8EEESG_EEENS5_IJSG_SB_EEEEEEEvNS4_8identityES13_NS14_IS16_S18_NSU_INS5_IJSG_S19_EEENS5_IJSB_SG_EEEEEEEvS1E_EENS_8epilogue10collective6detail29Sm90TmaWarpSpecializedAdapterINS1L_15DefaultEpilogueISI_SJ_SJ_NS1K_6thread17LinearCombinationISI_Li1EffLNS1P_9ScaleType4KindE0ELNS_15FloatRoundStyleE2ESI_EENS1_15EpilogueDefaultEEEEEvvEEEEvNT_6ParamsE --------------------------
	.section	.nv.shared._ZN7cutlass13device_kernelINS_4gemm6kernel13GemmUniversalIN4cute5tupleIJiiiiEEENS1_10collective13CollectiveMmaINS1_34MainloopSm90TmaGmmaWarpSpecializedILi6ENS5_IJNS4_1CILi1EEESB_SB_EEENS1_35KernelTmaWarpSpecializedCooperativeEEENS5_IJNSA_ILi128EEESF_NSA_ILi64EEEEEENS_6half_tENS5_IJlSB_lEEESI_NS5_IJSB_llEEENS4_8TiledMMAINS4_8MMA_AtomIJNS4_4SM904GMMA26MMA_64x128x16_F32F16F16_SSILNSO_5MajorE0ELSQ_1ELNSO_7ScaleInE1ELSR_1EEEEEENS4_6LayoutINS5_IJNSA_ILi2EEESB_SB_EEENS5_IJSB_NSA_ILi0EEESX_EEEEENS5_IJNS4_10UnderscoreES10_S10_EEEEENS4_13SM90_TMA_LOADENS4_14ComposedLayoutINS4_7SwizzleILi3ELi4ELi3EEENS4_18smem_ptr_flag_bitsILi16EEENSU_INS5_IJNSA_ILi8EEESG_EEENS5_IJSG_SB_EEEEEEEvNS4_8identityES13_NS14_IS16_S18_NSU_INS5_IJSG_S19_EEENS5_IJSB_SG_EEEEEEEvS1E_EENS_8epilogue10collective6detail29Sm90TmaWarpSpecializedAdapterINS1L_15DefaultEpilogueISI_SJ_SJ_NS1K_6thread17LinearCombinationISI_Li1EffLNS1P_9ScaleType4KindE0ELNS_15FloatRoundStyleE2ESI_EENS1_15EpilogueDefaultEEEEEvvEEEEvNT_6ParamsE,"aw",@nobits
	.sectionflags	@""
	.align	16
	.zero		1024


//--------------------- .nv.shared.reserved.0     --------------------------
	.section	.nv.shared.reserved.0,"aw",@nobits
	.weak		__nv_reservedSMEM_offset_0_alias
	.size		__nv_reservedSMEM_offset_0_alias, 0, 0
	.other		__nv_reservedSMEM_offset_0_alias,@"STO_CUDA_RESERVED_SHARED STV_DEFAULT"
__nv_reservedSMEM_offset_0_alias:
	.zero		0


//--------------------- .nv.global                --------------------------
	.section	.nv.global,"aw",@nobits
.nv.global:
	.type		_ZN40_INTERNAL_dd02c08e_4_k_cu_394cd98f_307184cute1_E,@object
	.size		_ZN40_INTERNAL_dd02c08e_4_k_cu_394cd98f_307184cute1_E,(_ZN40_INTERNAL_dd02c08e_4_k_cu_394cd98f_307184cuda3std3__45__cpo6cbeginE - _ZN40_INTERNAL_dd02c08e_4_k_cu_394cd98f_307184cute1_E)
_ZN40_INTERNAL_dd02c08e_4_k_cu_394cd98f_307184cute1_E:
	.zero		1
	.type		_ZN40_INTERNAL_dd02c08e_4_k_cu_394cd98f_307184cuda3std3__45__cpo6cbeginE,@object
	.size		_ZN40_INTERNAL_dd02c08e_4_k_cu_394cd98f_307184cuda3std3__45__cpo6cbeginE,(_ZN40_INTERNAL_dd02c08e_4_k_cu_394cd98f_307184cuda3std3__48in_placeE - _ZN40_INTERNAL_dd02c08e_4_k_cu_394cd98f_307184cuda3std3__45__cpo6cbeginE)
_ZN40_INTERNAL_dd02c08e_4_k_cu_394cd98f_307184cuda3std3__45__cpo6cbeginE:
	.zero		1
	.type		_ZN40_INTERNAL_dd02c08e_4_k_cu_394cd98f_307184cuda3std3__48in_placeE,@object
	.size		_ZN40_INTERNAL_dd02c08e_4_k_cu_394cd98f_307184cuda3std3__48in_placeE,(_ZN40_INTERNAL_dd02c08e_4_k_cu_394cd98f_307184cuda3std6ranges3__45__cpo9iter_moveE - _ZN40_INTERNAL_dd02c08e_4_k_cu_394cd98f_307184cuda3std3__48in_placeE)
_ZN40_INTERNAL_dd02c08e_4_k_cu_394cd98f_307184cuda3std3__48in_placeE:
	.zero		1
	.type		_ZN40_INTERNAL_dd02c08e_4_k_cu_394cd98f_307184cuda3std6ranges3__45__cpo9iter_moveE,@object
	.size		_ZN40_INTERNAL_dd02c08e_4_k_cu_394cd98f_307184cuda3std6ranges3__45__cpo9iter_moveE,(_ZN40_INTERNAL_dd02c08e_4_k_cu_394cd98f_307184cuda3std3__45__cpo5beginE - _ZN40_INTERNAL_dd02c08e_4_k_cu_394cd98f_307184cuda3std6ranges3__45__cpo9iter_moveE)
_ZN40_INTERNAL_dd02c08e_4_k_cu_394cd98f_307184cuda3std6ranges3__45__cpo9iter_moveE:
	.zero		1
	.type		_ZN40_INTERNAL_dd02c08e_4_k_cu_394cd98f_307184cuda3std3__45__cpo5beginE,@object
	.size		_ZN40_INTERNAL_dd02c08e_4_k_cu_394cd98f_307184cuda3std3__45__cpo5beginE,(_ZN40_INTERNAL_dd02c08e_4_k_cu_394cd98f_307184cuda3std3__442_GLOBAL__N__dd02c08e_4_k_cu_394cd98f_307186ignoreE - _ZN40_INTERNAL_dd02c08e_4_k_cu_394cd98f_307184cuda3std3__45__cpo5beginE)
_ZN40_INTERNAL_dd02c08e_4_k_cu_394cd98f_307184cuda3std3__45__cpo5beginE:
	.zero		1
	.type		_ZN40_INTERNAL_dd02c08e_4_k_cu_394cd98f_307184cuda3std3__442_GLOBAL__N__dd02c08e_4_k_cu_394cd98f_307186ignoreE,@object
	.size		_ZN40_INTERNAL_dd02c08e_4_k_cu_394cd98f_307184cuda3std3__442_GLOBAL__N__dd02c08e_4_k_cu_394cd98f_307186ignoreE,(_ZN40_INTERNAL_dd02c08e_4_k_cu_394cd98f_307184cute7productE - _ZN40_INTERNAL_dd02c08e_4_k_cu_394cd98f_307184cuda3std3__442_GLOBAL__N__dd02c08e_4_k_cu_394cd98f_307186ignoreE)
_ZN40_INTERNAL_dd02c08e_4_k_cu_394cd98f_307184cuda3std3__442_GLOBAL__N__dd02c08e_4_k_cu_394cd98f_307186ignoreE:
	.zero		1
	.type		_ZN40_INTERNAL_dd02c08e_4_k_cu_394cd98f_307184cute7productE,@object
	.size		_ZN40_INTERNAL_dd02c08e_4_k_cu_394cd98f_307184cute7productE,(_ZN40_INTERNAL_dd02c08e_4_k_cu_394cd98f_307184cuda3std3__45__cpo3endE - _ZN40_INTERNAL_dd02c08e_4_k_cu_394cd98f_307184cute7productE)
_ZN40_INTERNAL_dd02c08e_4_k_cu_394cd98f_307184cute7productE:
	.zero		1
	.type		_ZN40_INTERNAL_dd02c08e_4_k_cu_394cd98f_307184cuda3std3__45__cpo3endE,@object
	.size		_ZN40_INTERNAL_dd02c08e_4_k_cu_394cd98f_307184cuda3std3__45__cpo3endE,(_ZN40_INTERNAL_dd02c08e_4_k_cu_394cd98f_307184cuda3std3__419piecewise_constructE - _ZN40_INTERNAL_dd02c08e_4_k_cu_394cd98f_307184cuda3std3__45__cpo3endE)
_ZN40_INTERNAL_dd02c08e_4_k_cu_394cd98f_307184cuda3std3__45__cpo3endE:
	.zero		1
	.type		_ZN40_INTERNAL_dd02c08e_4_k_cu_394cd98f_307184cuda3std3__419piecewise_constructE,@object
	.size		_ZN40_INTERNAL_dd02c08e_4_k_cu_394cd98f_307184cuda3std3__419piecewise_constructE,(_ZN40_INTERNAL_dd02c08e_4_k_cu_394cd98f_307184cuda3std3__45__cpo4cendE - _ZN40_INTERNAL_dd02c08e_4_k_cu_394cd98f_307184cuda3std3__419piecewise_constructE)
_ZN40_INTERNAL_dd02c08e_4_k_cu_394cd98f_307184cuda3std3__419piecewise_constructE:
	.zero		1
	.type		_ZN40_INTERNAL_dd02c08e_4_k_cu_394cd98f_307184cuda3std3__45__cpo4cendE,@object
	.size		_ZN40_INTERNAL_dd02c08e_4_k_cu_394cd98f_307184cuda3std3__45__cpo4cendE,(_ZN40_INTERNAL_dd02c08e_4_k_cu_394cd98f_307184cuda3std6ranges3__45__cpo4swapE - _ZN40_INTERNAL_dd02c08e_4_k_cu_394cd98f_307184cuda3std3__45__cpo4cendE)
_ZN40_INTERNAL_dd02c08e_4_k_cu_394cd98f_307184cuda3std3__45__cpo4cendE:
	.zero		1
	.type		_ZN40_INTERNAL_dd02c08e_4_k_cu_394cd98f_307184cuda3std6ranges3__45__cpo4swapE,@object
	.size		_ZN40_INTERNAL_dd02c08e_4_k_cu_394cd98f_307184cuda3std6ranges3__45__cpo4swapE,(.L_8 - _ZN40_INTERNAL_dd02c08e_4_k_cu_394cd98f_307184cuda3std6ranges3__45__cpo4swapE)
_ZN40_INTERNAL_dd02c08e_4_k_cu_394cd98f_307184cuda3std6ranges3__45__cpo4swapE:
	.zero		1
.L_8:


//--------------------- .nv.constant0._ZN7cutlass13device_kernelINS_4gemm6kernel13GemmUniversalIN4cute5tupleIJiiiiEEENS1_10collective13CollectiveMmaINS1_34MainloopSm90TmaGmmaWarpSpecializedILi6ENS5_IJNS4_1CILi1EEESB_SB_EEENS1_35KernelTmaWarpSpecializedCooperativeEEENS5_IJNSA_ILi128EEESF_NSA_ILi64EEEEEENS_6half_tENS5_IJlSB_lEEESI_NS5_IJSB_llEEENS4_8TiledMMAINS4_8MMA_AtomIJNS4_4SM904GMMA26MMA_64x128x16_F32F16F16_SSILNSO_5MajorE0ELSQ_1ELNSO_7ScaleInE1ELSR_1EEEEEENS4_6LayoutINS5_IJNSA_ILi2EEESB_SB_EEENS5_IJSB_NSA_ILi0EEESX_EEEEENS5_IJNS4_10UnderscoreES10_S10_EEEEENS4_13SM90_TMA_LOADENS4_14ComposedLayoutINS4_7SwizzleILi3ELi4ELi3EEENS4_18smem_ptr_flag_bitsILi16EEENSU_INS5_IJNSA_ILi8EEESG_EEENS5_IJSG_SB_EEEEEEEvNS4_8identityES13_NS14_IS16_S18_NSU_INS5_IJSG_S19_EEENS5_IJSB_SG_EEEEEEEvS1E_EENS_8epilogue10collective6detail29Sm90TmaWarpSpecializedAdapterINS1L_15DefaultEpilogueISI_SJ_SJ_NS1K_6thread17LinearCombinationISI_Li1EffLNS1P_9ScaleType4KindE0ELNS_15FloatRoundStyleE2ESI_EENS1_15EpilogueDefaultEEEEEvvEEEEvNT_6ParamsE --------------------------
	.section	.nv.constant0._ZN7cutlass13device_kernelINS_4gemm6kernel13GemmUniversalIN4cute5tupleIJiiiiEEENS1_10collective13CollectiveMmaINS1_34MainloopSm90TmaGmmaWarpSpecializedILi6ENS5_IJNS4_1CILi1EEESB_SB_EEENS1_35KernelTmaWarpSpecializedCooperativeEEENS5_IJNSA_ILi128EEESF_NSA_ILi64EEEEEENS_6half_tENS5_IJlSB_lEEESI_NS5_IJSB_llEEENS4_8TiledMMAINS4_8MMA_AtomIJNS4_4SM904GMMA26MMA_64x128x16_F32F16F16_SSILNSO_5MajorE0ELSQ_1ELNSO_7ScaleInE1ELSR_1EEEEEENS4_6LayoutINS5_IJNSA_ILi2EEESB_SB_EEENS5_IJSB_NSA_ILi0EEESX_EEEEENS5_IJNS4_10UnderscoreES10_S10_EEEEENS4_13SM90_TMA_LOADENS4_14ComposedLayoutINS4_7SwizzleILi3ELi4ELi3EEENS4_18smem_ptr_flag_bitsILi16EEENSU_INS5_IJNSA_ILi8EEESG_EEENS5_IJSG_SB_EEEEEEEvNS4_8identityES13_NS14_IS16_S18_NSU_INS5_IJSG_S19_EEENS5_IJSB_SG_EEEEEEEvS1E_EENS_8epilogue10collective6detail29Sm90TmaWarpSpecializedAdapterINS1L_15DefaultEpilogueISI_SJ_SJ_NS1K_6thread17LinearCombinationISI_Li1EffLNS1P_9ScaleType4KindE0ELNS_15FloatRoundStyleE2ESI_EENS1_15EpilogueDefaultEEEEEvvEEEEvNT_6ParamsE,"a",@progbits
	.sectionflags	@""
	.align	4
.nv.constant0._ZN7cutlass13device_kernelINS_4gemm6kernel13GemmUniversalIN4cute5tupleIJiiiiEEENS1_10collective13CollectiveMmaINS1_34MainloopSm90TmaGmmaWarpSpecializedILi6ENS5_IJNS4_1CILi1EEESB_SB_EEENS1_35KernelTmaWarpSpecializedCooperativeEEENS5_IJNSA_ILi128EEESF_NSA_ILi64EEEEEENS_6half_tENS5_IJlSB_lEEESI_NS5_IJSB_llEEENS4_8TiledMMAINS4_8MMA_AtomIJNS4_4SM904GMMA26MMA_64x128x16_F32F16F16_SSILNSO_5MajorE0ELSQ_1ELNSO_7ScaleInE1ELSR_1EEEEEENS4_6LayoutINS5_IJNSA_ILi2EEESB_SB_EEENS5_IJSB_NSA_ILi0EEESX_EEEEENS5_IJNS4_10UnderscoreES10_S10_EEEEENS4_13SM90_TMA_LOADENS4_14ComposedLayoutINS4_7SwizzleILi3ELi4ELi3EEENS4_18smem_ptr_flag_bitsILi16EEENSU_INS5_IJNSA_ILi8EEESG_EEENS5_IJSG_SB_EEEEEEEvNS4_8identityES13_NS14_IS16_S18_NSU_INS5_IJSG_S19_EEENS5_IJSB_SG_EEEEEEEvS1E_EENS_8epilogue10collective6detail29Sm90TmaWarpSpecializedAdapterINS1L_15DefaultEpilogueISI_SJ_SJ_NS1K_6thread17LinearCombinationISI_Li1EffLNS1P_9ScaleType4KindE0ELNS_15FloatRoundStyleE2ESI_EENS1_15EpilogueDefaultEEEEEvvEEEEvNT_6ParamsE:
	.zero		1664


//--------------------- SYMBOLS --------------------------

	.type		.nv.reservedSmem.offset0,@object
	.size		.nv.reservedSmem.offset0,0x4
	.type		__assertfail,@function
